//
// Generated by NVIDIA NVVM Compiler
//
// Compiler Build ID: CL-36424714
// Cuda compilation tools, release 13.0, V13.0.88
// Based on NVVM 20.0.0
//

.version 9.0
.target sm_100
.address_size 64

	// .globl	_Z11test_kernelPiPs
.extern .func  (.param .b32 func_retval0) vprintf
(
	.param .b64 vprintf_param_0,
	.param .b64 vprintf_param_1
)
;
// _ZZ11test_kernelPiPsE8test_int has been demoted
// _ZZ11test_kernelPiPsE10temp_int_1 has been demoted
// _ZZ11test_kernelPiPsE10temp_int_2 has been demoted
// _ZZ11test_kernelPiPsE10test_short has been demoted
// _ZZ11test_kernelPiPsE10temp_short has been demoted
// _ZZ11test_kernelPiPsE3out_$_0 has been demoted
.global .align 1 .b8 $str[21] = {82, 117, 110, 110, 105, 110, 103, 32, 116, 101, 115, 116, 32, 107, 101, 114, 110, 101, 108, 10};
.global .align 1 .b8 $str$1[9] = {77, 97, 120, 58, 32, 37, 100, 10};
.global .align 1 .b8 $str$2[9] = {77, 105, 110, 58, 32, 37, 100, 10};
.global .align 1 .b8 $str$3[14] = {66, 108, 111, 99, 107, 32, 115, 99, 97, 110, 58, 32, 91};
.global .align 1 .b8 $str$4[5] = {37, 100, 44, 32};
.global .align 1 .b8 $str$5[3] = {93, 10};
.global .align 1 .b8 $str$6[14] = {82, 97, 100, 105, 120, 32, 83, 111, 114, 116, 58, 32, 91};

.visible .entry _Z11test_kernelPiPs(
	.param .u64 .ptr .align 1 _Z11test_kernelPiPs_param_0,
	.param .u64 .ptr .align 1 _Z11test_kernelPiPs_param_1
)
{
	.local .align 8 .b8 	__local_depot0[8];
	.reg .b64 	%SP;
	.reg .b64 	%SPL;
	.reg .pred 	%p<39>;
	.reg .b16 	%rs<13>;
	.reg .b32 	%r<465>;
	.reg .b64 	%rd<35>;
	// demoted variable
	.shared .align 4 .b8 _ZZ11test_kernelPiPsE8test_int[4096];
	// demoted variable
	.shared .align 4 .b8 _ZZ11test_kernelPiPsE10temp_int_1[4096];
	// demoted variable
	.shared .align 4 .b8 _ZZ11test_kernelPiPsE10temp_int_2[4096];
	// demoted variable
	.shared .align 2 .b8 _ZZ11test_kernelPiPsE10test_short[2048];
	// demoted variable
	.shared .align 2 .b8 _ZZ11test_kernelPiPsE10temp_short[2048];
	// demoted variable
	.shared .align 2 .u16 _ZZ11test_kernelPiPsE3out_$_0;
	mov.u64 	%SPL, __local_depot0;
	cvta.local.u64 	%SP, %SPL;
	add.u64 	%rd2, %SP, 0;
	add.u64 	%rd1, %SPL, 0;
	mov.u32 	%r1, %tid.x;
	sub.s32 	%r40, 1024, %r1;
	shl.b32 	%r41, %r1, 2;
	mov.u32 	%r42, _ZZ11test_kernelPiPsE8test_int;
	add.s32 	%r2, %r42, %r41;
	st.shared.u32 	[%r2], %r40;
	mov.u32 	%r43, _ZZ11test_kernelPiPsE10temp_int_1;
	add.s32 	%r3, %r43, %r41;
	st.shared.u32 	[%r3], %r40;
	cvt.u16.u32 	%rs1, %r1;
	sub.s16 	%rs2, 1024, %rs1;
	shl.b32 	%r44, %r1, 1;
	mov.u32 	%r45, _ZZ11test_kernelPiPsE10test_short;
	add.s32 	%r4, %r45, %r44;
	st.shared.u16 	[%r4], %rs2;
	bar.sync 	0;
	setp.ne.s32 	%p1, %r1, 0;
	@%p1 bra 	$L__BB0_2;
	mov.u64 	%rd3, $str;
	cvta.global.u64 	%rd4, %rd3;
	{ // callseq 0, 0
	.param .b64 param0;
	st.param.b64 	[param0], %rd4;
	.param .b64 param1;
	st.param.b64 	[param1], 0;
	.param .b32 retval0;
	call.uni (retval0), 
	vprintf, 
	(
	param0, 
	param1
	);
	ld.param.b32 	%r46, [retval0];
	} // callseq 0
$L__BB0_2:
	ld.shared.u16 	%rs3, [%r4];
	mov.u32 	%r49, _ZZ11test_kernelPiPsE10temp_short;
	add.s32 	%r5, %r49, %r44;
	st.shared.u16 	[%r5], %rs3;
	bar.sync 	0;
	mov.u32 	%r6, %ntid.x;
	setp.lt.u32 	%p2, %r6, 2;
	@%p2 bra 	$L__BB0_7;
	mov.u32 	%r453, %r6;
$L__BB0_4:
	shr.u32 	%r8, %r453, 1;
	setp.ge.u32 	%p3, %r1, %r8;
	@%p3 bra 	$L__BB0_6;
	and.b32  	%r50, %r453, 2046;
	add.s32 	%r51, %r5, %r50;
	ld.shared.u16 	%rs4, [%r51];
	ld.shared.u16 	%rs5, [%r5];
	max.s16 	%rs6, %rs4, %rs5;
	st.shared.u16 	[%r5], %rs6;
$L__BB0_6:
	bar.sync 	0;
	setp.gt.u32 	%p4, %r453, 3;
	mov.u32 	%r453, %r8;
	@%p4 bra 	$L__BB0_4;
$L__BB0_7:
	setp.ne.s32 	%p5, %r1, 0;
	@%p5 bra 	$L__BB0_9;
	ld.shared.u16 	%rs7, [_ZZ11test_kernelPiPsE10temp_short];
	st.shared.u16 	[_ZZ11test_kernelPiPsE3out_$_0], %rs7;
	cvt.s32.s16 	%r52, %rs7;
	st.local.u32 	[%rd1], %r52;
	mov.u64 	%rd5, $str$1;
	cvta.global.u64 	%rd6, %rd5;
	{ // callseq 1, 0
	.param .b64 param0;
	st.param.b64 	[param0], %rd6;
	.param .b64 param1;
	st.param.b64 	[param1], %rd2;
	.param .b32 retval0;
	call.uni (retval0), 
	vprintf, 
	(
	param0, 
	param1
	);
	ld.param.b32 	%r53, [retval0];
	} // callseq 1
$L__BB0_9:
	setp.lt.u32 	%p6, %r6, 2;
	ld.shared.u16 	%rs8, [%r4];
	st.shared.u16 	[%r5], %rs8;
	bar.sync 	0;
	@%p6 bra 	$L__BB0_14;
	mov.u32 	%r454, %r6;
$L__BB0_11:
	shr.u32 	%r10, %r454, 1;
	setp.ge.u32 	%p7, %r1, %r10;
	@%p7 bra 	$L__BB0_13;
	and.b32  	%r55, %r454, 2046;
	add.s32 	%r56, %r5, %r55;
	ld.shared.u16 	%rs9, [%r56];
	ld.shared.u16 	%rs10, [%r5];
	min.s16 	%rs11, %rs9, %rs10;
	st.shared.u16 	[%r5], %rs11;
$L__BB0_13:
	bar.sync 	0;
	setp.gt.u32 	%p8, %r454, 3;
	mov.u32 	%r454, %r10;
	@%p8 bra 	$L__BB0_11;
$L__BB0_14:
	setp.ne.s32 	%p9, %r1, 0;
	@%p9 bra 	$L__BB0_16;
	ld.shared.u16 	%rs12, [_ZZ11test_kernelPiPsE10temp_short];
	st.shared.u16 	[_ZZ11test_kernelPiPsE3out_$_0], %rs12;
	cvt.s32.s16 	%r57, %rs12;
	st.local.u32 	[%rd1], %r57;
	mov.u64 	%rd8, $str$2;
	cvta.global.u64 	%rd9, %rd8;
	{ // callseq 2, 0
	.param .b64 param0;
	st.param.b64 	[param0], %rd9;
	.param .b64 param1;
	st.param.b64 	[param1], %rd2;
	.param .b32 retval0;
	call.uni (retval0), 
	vprintf, 
	(
	param0, 
	param1
	);
	ld.param.b32 	%r58, [retval0];
	} // callseq 2
$L__BB0_16:
	setp.lt.u32 	%p10, %r6, 2;
	@%p10 bra 	$L__BB0_21;
	add.s32 	%r11, %r1, 1;
	mov.b32 	%r455, 1;
$L__BB0_18:
	shl.b32 	%r13, %r455, 1;
	add.s32 	%r61, %r13, -1;
	and.b32  	%r62, %r61, %r11;
	setp.ne.s32 	%p11, %r62, 0;
	@%p11 bra 	$L__BB0_20;
	ld.shared.u32 	%r63, [%r3];
	sub.s32 	%r64, %r1, %r455;
	shl.b32 	%r65, %r64, 2;
	add.s32 	%r67, %r43, %r65;
	ld.shared.u32 	%r68, [%r67];
	add.s32 	%r69, %r68, %r63;
	st.shared.u32 	[%r3], %r69;
$L__BB0_20:
	bar.sync 	0;
	setp.lt.u32 	%p12, %r13, %r6;
	mov.u32 	%r455, %r13;
	@%p12 bra 	$L__BB0_18;
$L__BB0_21:
	add.s32 	%r70, %r6, -1;
	setp.ne.s32 	%p13, %r1, %r70;
	@%p13 bra 	$L__BB0_23;
	mov.b32 	%r71, 0;
	st.shared.u32 	[%r3], %r71;
$L__BB0_23:
	setp.lt.u32 	%p14, %r6, 2;
	bar.sync 	0;
	@%p14 bra 	$L__BB0_28;
	add.s32 	%r14, %r1, 1;
	mov.u32 	%r456, %r6;
$L__BB0_25:
	shr.u32 	%r16, %r456, 1;
	and.b32  	%r72, %r456, 2046;
	rem.u32 	%r73, %r14, %r72;
	setp.ne.s32 	%p15, %r73, 0;
	@%p15 bra 	$L__BB0_27;
	sub.s32 	%r74, %r1, %r16;
	shl.b32 	%r75, %r74, 2;
	add.s32 	%r77, %r43, %r75;
	ld.shared.u32 	%r78, [%r77];
	ld.shared.u32 	%r79, [%r3];
	st.shared.u32 	[%r77], %r79;
	add.s32 	%r80, %r79, %r78;
	st.shared.u32 	[%r3], %r80;
$L__BB0_27:
	bar.sync 	0;
	setp.gt.u32 	%p16, %r456, 3;
	mov.u32 	%r456, %r16;
	@%p16 bra 	$L__BB0_25;
$L__BB0_28:
	setp.ne.s32 	%p17, %r1, 0;
	@%p17 bra 	$L__BB0_32;
	mov.u64 	%rd11, $str$3;
	cvta.global.u64 	%rd12, %rd11;
	{ // callseq 3, 0
	.param .b64 param0;
	st.param.b64 	[param0], %rd12;
	.param .b64 param1;
	st.param.b64 	[param1], 0;
	.param .b32 retval0;
	call.uni (retval0), 
	vprintf, 
	(
	param0, 
	param1
	);
	ld.param.b32 	%r82, [retval0];
	} // callseq 3
	mov.b32 	%r457, 64;
	mov.u64 	%rd15, $str$4;
$L__BB0_30:
	add.s32 	%r85, %r43, %r457;
	ld.shared.u32 	%r86, [%r85+-64];
	cvta.to.local.u64 	%rd14, %rd2;
	st.local.u32 	[%rd14], %r86;
	cvta.global.u64 	%rd16, %rd15;
	{ // callseq 4, 0
	.param .b64 param0;
	st.param.b64 	[param0], %rd16;
	.param .b64 param1;
	st.param.b64 	[param1], %rd2;
	.param .b32 retval0;
	call.uni (retval0), 
	vprintf, 
	(
	param0, 
	param1
	);
	ld.param.b32 	%r87, [retval0];
	} // callseq 4
	ld.shared.u32 	%r89, [%r85+-60];
	st.local.u32 	[%rd14], %r89;
	{ // callseq 5, 0
	.param .b64 param0;
	st.param.b64 	[param0], %rd16;
	.param .b64 param1;
	st.param.b64 	[param1], %rd2;
	.param .b32 retval0;
	call.uni (retval0), 
	vprintf, 
	(
	param0, 
	param1
	);
	ld.param.b32 	%r90, [retval0];
	} // callseq 5
	ld.shared.u32 	%r92, [%r85+-56];
	st.local.u32 	[%rd14], %r92;
	{ // callseq 6, 0
	.param .b64 param0;
	st.param.b64 	[param0], %rd16;
	.param .b64 param1;
	st.param.b64 	[param1], %rd2;
	.param .b32 retval0;
	call.uni (retval0), 
	vprintf, 
	(
	param0, 
	param1
	);
	ld.param.b32 	%r93, [retval0];
	} // callseq 6
	ld.shared.u32 	%r95, [%r85+-52];
	st.local.u32 	[%rd14], %r95;
	{ // callseq 7, 0
	.param .b64 param0;
	st.param.b64 	[param0], %rd16;
	.param .b64 param1;
	st.param.b64 	[param1], %rd2;
	.param .b32 retval0;
	call.uni (retval0), 
	vprintf, 
	(
	param0, 
	param1
	);
	ld.param.b32 	%r96, [retval0];
	} // callseq 7
	ld.shared.u32 	%r98, [%r85+-48];
	st.local.u32 	[%rd14], %r98;
	{ // callseq 8, 0
	.param .b64 param0;
	st.param.b64 	[param0], %rd16;
	.param .b64 param1;
	st.param.b64 	[param1], %rd2;
	.param .b32 retval0;
	call.uni (retval0), 
	vprintf, 
	(
	param0, 
	param1
	);
	ld.param.b32 	%r99, [retval0];
	} // callseq 8
	ld.shared.u32 	%r101, [%r85+-44];
	st.local.u32 	[%rd14], %r101;
	{ // callseq 9, 0
	.param .b64 param0;
	st.param.b64 	[param0], %rd16;
	.param .b64 param1;
	st.param.b64 	[param1], %rd2;
	.param .b32 retval0;
	call.uni (retval0), 
	vprintf, 
	(
	param0, 
	param1
	);
	ld.param.b32 	%r102, [retval0];
	} // callseq 9
	ld.shared.u32 	%r104, [%r85+-40];
	st.local.u32 	[%rd14], %r104;
	{ // callseq 10, 0
	.param .b64 param0;
	st.param.b64 	[param0], %rd16;
	.param .b64 param1;
	st.param.b64 	[param1], %rd2;
	.param .b32 retval0;
	call.uni (retval0), 
	vprintf, 
	(
	param0, 
	param1
	);
	ld.param.b32 	%r105, [retval0];
	} // callseq 10
	ld.shared.u32 	%r107, [%r85+-36];
	st.local.u32 	[%rd14], %r107;
	{ // callseq 11, 0
	.param .b64 param0;
	st.param.b64 	[param0], %rd16;
	.param .b64 param1;
	st.param.b64 	[param1], %rd2;
	.param .b32 retval0;
	call.uni (retval0), 
	vprintf, 
	(
	param0, 
	param1
	);
	ld.param.b32 	%r108, [retval0];
	} // callseq 11
	ld.shared.u32 	%r110, [%r85+-32];
	st.local.u32 	[%rd14], %r110;
	{ // callseq 12, 0
	.param .b64 param0;
	st.param.b64 	[param0], %rd16;
	.param .b64 param1;
	st.param.b64 	[param1], %rd2;
	.param .b32 retval0;
	call.uni (retval0), 
	vprintf, 
	(
	param0, 
	param1
	);
	ld.param.b32 	%r111, [retval0];
	} // callseq 12
	ld.shared.u32 	%r113, [%r85+-28];
	st.local.u32 	[%rd14], %r113;
	{ // callseq 13, 0
	.param .b64 param0;
	st.param.b64 	[param0], %rd16;
	.param .b64 param1;
	st.param.b64 	[param1], %rd2;
	.param .b32 retval0;
	call.uni (retval0), 
	vprintf, 
	(
	param0, 
	param1
	);
	ld.param.b32 	%r114, [retval0];
	} // callseq 13
	ld.shared.u32 	%r116, [%r85+-24];
	st.local.u32 	[%rd14], %r116;
	{ // callseq 14, 0
	.param .b64 param0;
	st.param.b64 	[param0], %rd16;
	.param .b64 param1;
	st.param.b64 	[param1], %rd2;
	.param .b32 retval0;
	call.uni (retval0), 
	vprintf, 
	(
	param0, 
	param1
	);
	ld.param.b32 	%r117, [retval0];
	} // callseq 14
	ld.shared.u32 	%r119, [%r85+-20];
	st.local.u32 	[%rd14], %r119;
	{ // callseq 15, 0
	.param .b64 param0;
	st.param.b64 	[param0], %rd16;
	.param .b64 param1;
	st.param.b64 	[param1], %rd2;
	.param .b32 retval0;
	call.uni (retval0), 
	vprintf, 
	(
	param0, 
	param1
	);
	ld.param.b32 	%r120, [retval0];
	} // callseq 15
	ld.shared.u32 	%r122, [%r85+-16];
	st.local.u32 	[%rd14], %r122;
	{ // callseq 16, 0
	.param .b64 param0;
	st.param.b64 	[param0], %rd16;
	.param .b64 param1;
	st.param.b64 	[param1], %rd2;
	.param .b32 retval0;
	call.uni (retval0), 
	vprintf, 
	(
	param0, 
	param1
	);
	ld.param.b32 	%r123, [retval0];
	} // callseq 16
	ld.shared.u32 	%r125, [%r85+-12];
	st.local.u32 	[%rd14], %r125;
	{ // callseq 17, 0
	.param .b64 param0;
	st.param.b64 	[param0], %rd16;
	.param .b64 param1;
	st.param.b64 	[param1], %rd2;
	.param .b32 retval0;
	call.uni (retval0), 
	vprintf, 
	(
	param0, 
	param1
	);
	ld.param.b32 	%r126, [retval0];
	} // callseq 17
	ld.shared.u32 	%r128, [%r85+-8];
	st.local.u32 	[%rd14], %r128;
	{ // callseq 18, 0
	.param .b64 param0;
	st.param.b64 	[param0], %rd16;
	.param .b64 param1;
	st.param.b64 	[param1], %rd2;
	.param .b32 retval0;
	call.uni (retval0), 
	vprintf, 
	(
	param0, 
	param1
	);
	ld.param.b32 	%r129, [retval0];
	} // callseq 18
	ld.shared.u32 	%r131, [%r85+-4];
	st.local.u32 	[%rd14], %r131;
	{ // callseq 19, 0
	.param .b64 param0;
	st.param.b64 	[param0], %rd16;
	.param .b64 param1;
	st.param.b64 	[param1], %rd2;
	.param .b32 retval0;
	call.uni (retval0), 
	vprintf, 
	(
	param0, 
	param1
	);
	ld.param.b32 	%r132, [retval0];
	} // callseq 19
	ld.shared.u32 	%r134, [%r85];
	st.local.u32 	[%rd14], %r134;
	{ // callseq 20, 0
	.param .b64 param0;
	st.param.b64 	[param0], %rd16;
	.param .b64 param1;
	st.param.b64 	[param1], %rd2;
	.param .b32 retval0;
	call.uni (retval0), 
	vprintf, 
	(
	param0, 
	param1
	);
	ld.param.b32 	%r135, [retval0];
	} // callseq 20
	ld.shared.u32 	%r137, [%r85+4];
	st.local.u32 	[%rd14], %r137;
	{ // callseq 21, 0
	.param .b64 param0;
	st.param.b64 	[param0], %rd16;
	.param .b64 param1;
	st.param.b64 	[param1], %rd2;
	.param .b32 retval0;
	call.uni (retval0), 
	vprintf, 
	(
	param0, 
	param1
	);
	ld.param.b32 	%r138, [retval0];
	} // callseq 21
	ld.shared.u32 	%r140, [%r85+8];
	st.local.u32 	[%rd14], %r140;
	{ // callseq 22, 0
	.param .b64 param0;
	st.param.b64 	[param0], %rd16;
	.param .b64 param1;
	st.param.b64 	[param1], %rd2;
	.param .b32 retval0;
	call.uni (retval0), 
	vprintf, 
	(
	param0, 
	param1
	);
	ld.param.b32 	%r141, [retval0];
	} // callseq 22
	ld.shared.u32 	%r143, [%r85+12];
	st.local.u32 	[%rd14], %r143;
	{ // callseq 23, 0
	.param .b64 param0;
	st.param.b64 	[param0], %rd16;
	.param .b64 param1;
	st.param.b64 	[param1], %rd2;
	.param .b32 retval0;
	call.uni (retval0), 
	vprintf, 
	(
	param0, 
	param1
	);
	ld.param.b32 	%r144, [retval0];
	} // callseq 23
	ld.shared.u32 	%r146, [%r85+16];
	st.local.u32 	[%rd14], %r146;
	{ // callseq 24, 0
	.param .b64 param0;
	st.param.b64 	[param0], %rd16;
	.param .b64 param1;
	st.param.b64 	[param1], %rd2;
	.param .b32 retval0;
	call.uni (retval0), 
	vprintf, 
	(
	param0, 
	param1
	);
	ld.param.b32 	%r147, [retval0];
	} // callseq 24
	ld.shared.u32 	%r149, [%r85+20];
	st.local.u32 	[%rd14], %r149;
	{ // callseq 25, 0
	.param .b64 param0;
	st.param.b64 	[param0], %rd16;
	.param .b64 param1;
	st.param.b64 	[param1], %rd2;
	.param .b32 retval0;
	call.uni (retval0), 
	vprintf, 
	(
	param0, 
	param1
	);
	ld.param.b32 	%r150, [retval0];
	} // callseq 25
	ld.shared.u32 	%r152, [%r85+24];
	st.local.u32 	[%rd14], %r152;
	{ // callseq 26, 0
	.param .b64 param0;
	st.param.b64 	[param0], %rd16;
	.param .b64 param1;
	st.param.b64 	[param1], %rd2;
	.param .b32 retval0;
	call.uni (retval0), 
	vprintf, 
	(
	param0, 
	param1
	);
	ld.param.b32 	%r153, [retval0];
	} // callseq 26
	ld.shared.u32 	%r155, [%r85+28];
	st.local.u32 	[%rd14], %r155;
	{ // callseq 27, 0
	.param .b64 param0;
	st.param.b64 	[param0], %rd16;
	.param .b64 param1;
	st.param.b64 	[param1], %rd2;
	.param .b32 retval0;
	call.uni (retval0), 
	vprintf, 
	(
	param0, 
	param1
	);
	ld.param.b32 	%r156, [retval0];
	} // callseq 27
	ld.shared.u32 	%r158, [%r85+32];
	st.local.u32 	[%rd14], %r158;
	{ // callseq 28, 0
	.param .b64 param0;
	st.param.b64 	[param0], %rd16;
	.param .b64 param1;
	st.param.b64 	[param1], %rd2;
	.param .b32 retval0;
	call.uni (retval0), 
	vprintf, 
	(
	param0, 
	param1
	);
	ld.param.b32 	%r159, [retval0];
	} // callseq 28
	ld.shared.u32 	%r161, [%r85+36];
	st.local.u32 	[%rd14], %r161;
	{ // callseq 29, 0
	.param .b64 param0;
	st.param.b64 	[param0], %rd16;
	.param .b64 param1;
	st.param.b64 	[param1], %rd2;
	.param .b32 retval0;
	call.uni (retval0), 
	vprintf, 
	(
	param0, 
	param1
	);
	ld.param.b32 	%r162, [retval0];
	} // callseq 29
	ld.shared.u32 	%r164, [%r85+40];
	st.local.u32 	[%rd14], %r164;
	{ // callseq 30, 0
	.param .b64 param0;
	st.param.b64 	[param0], %rd16;
	.param .b64 param1;
	st.param.b64 	[param1], %rd2;
	.param .b32 retval0;
	call.uni (retval0), 
	vprintf, 
	(
	param0, 
	param1
	);
	ld.param.b32 	%r165, [retval0];
	} // callseq 30
	ld.shared.u32 	%r167, [%r85+44];
	st.local.u32 	[%rd14], %r167;
	{ // callseq 31, 0
	.param .b64 param0;
	st.param.b64 	[param0], %rd16;
	.param .b64 param1;
	st.param.b64 	[param1], %rd2;
	.param .b32 retval0;
	call.uni (retval0), 
	vprintf, 
	(
	param0, 
	param1
	);
	ld.param.b32 	%r168, [retval0];
	} // callseq 31
	ld.shared.u32 	%r170, [%r85+48];
	st.local.u32 	[%rd14], %r170;
	{ // callseq 32, 0
	.param .b64 param0;
	st.param.b64 	[param0], %rd16;
	.param .b64 param1;
	st.param.b64 	[param1], %rd2;
	.param .b32 retval0;
	call.uni (retval0), 
	vprintf, 
	(
	param0, 
	param1
	);
	ld.param.b32 	%r171, [retval0];
	} // callseq 32
	ld.shared.u32 	%r173, [%r85+52];
	st.local.u32 	[%rd14], %r173;
	{ // callseq 33, 0
	.param .b64 param0;
	st.param.b64 	[param0], %rd16;
	.param .b64 param1;
	st.param.b64 	[param1], %rd2;
	.param .b32 retval0;
	call.uni (retval0), 
	vprintf, 
	(
	param0, 
	param1
	);
	ld.param.b32 	%r174, [retval0];
	} // callseq 33
	ld.shared.u32 	%r176, [%r85+56];
	st.local.u32 	[%rd14], %r176;
	{ // callseq 34, 0
	.param .b64 param0;
	st.param.b64 	[param0], %rd16;
	.param .b64 param1;
	st.param.b64 	[param1], %rd2;
	.param .b32 retval0;
	call.uni (retval0), 
	vprintf, 
	(
	param0, 
	param1
	);
	ld.param.b32 	%r177, [retval0];
	} // callseq 34
	ld.shared.u32 	%r179, [%r85+60];
	st.local.u32 	[%rd14], %r179;
	{ // callseq 35, 0
	.param .b64 param0;
	st.param.b64 	[param0], %rd16;
	.param .b64 param1;
	st.param.b64 	[param1], %rd2;
	.param .b32 retval0;
	call.uni (retval0), 
	vprintf, 
	(
	param0, 
	param1
	);
	ld.param.b32 	%r180, [retval0];
	} // callseq 35
	add.s32 	%r457, %r457, 128;
	setp.ne.s32 	%p18, %r457, 4160;
	@%p18 bra 	$L__BB0_30;
	mov.u64 	%rd17, $str$5;
	cvta.global.u64 	%rd18, %rd17;
	{ // callseq 36, 0
	.param .b64 param0;
	st.param.b64 	[param0], %rd18;
	.param .b64 param1;
	st.param.b64 	[param1], 0;
	.param .b32 retval0;
	call.uni (retval0), 
	vprintf, 
	(
	param0, 
	param1
	);
	ld.param.b32 	%r182, [retval0];
	} // callseq 36
$L__BB0_32:
	setp.lt.u32 	%p19, %r6, 2;
	bar.sync 	0;
	sub.s32 	%r184, 1024, %r1;
	st.shared.u32 	[%r3], %r184;
	@%p19 bra 	$L__BB0_37;
	add.s32 	%r19, %r1, 1;
	mov.b32 	%r458, 1;
$L__BB0_34:
	shl.b32 	%r21, %r458, 1;
	add.s32 	%r186, %r21, -1;
	and.b32  	%r187, %r186, %r19;
	setp.ne.s32 	%p20, %r187, 0;
	@%p20 bra 	$L__BB0_36;
	ld.shared.u32 	%r188, [%r3];
	sub.s32 	%r189, %r1, %r458;
	shl.b32 	%r190, %r189, 2;
	mov.u32 	%r191, _ZZ11test_kernelPiPsE10temp_int_1;
	add.s32 	%r192, %r191, %r190;
	ld.shared.u32 	%r193, [%r192];
	add.s32 	%r194, %r193, %r188;
	st.shared.u32 	[%r3], %r194;
$L__BB0_36:
	bar.sync 	0;
	setp.lt.u32 	%p21, %r21, %r6;
	mov.u32 	%r458, %r21;
	@%p21 bra 	$L__BB0_34;
$L__BB0_37:
	add.s32 	%r195, %r6, -1;
	setp.ne.s32 	%p22, %r1, %r195;
	@%p22 bra 	$L__BB0_39;
	mov.b32 	%r196, 0;
	st.shared.u32 	[%r3], %r196;
$L__BB0_39:
	setp.lt.u32 	%p23, %r6, 2;
	bar.sync 	0;
	@%p23 bra 	$L__BB0_44;
	add.s32 	%r22, %r1, 1;
	mov.u32 	%r201, _ZZ11test_kernelPiPsE10temp_int_1;
	mov.u32 	%r459, %r6;
$L__BB0_41:
	shr.u32 	%r24, %r459, 1;
	and.b32  	%r197, %r459, 2046;
	rem.u32 	%r198, %r22, %r197;
	setp.ne.s32 	%p24, %r198, 0;
	@%p24 bra 	$L__BB0_43;
	sub.s32 	%r199, %r1, %r24;
	shl.b32 	%r200, %r199, 2;
	add.s32 	%r202, %r201, %r200;
	ld.shared.u32 	%r203, [%r202];
	ld.shared.u32 	%r204, [%r3];
	st.shared.u32 	[%r202], %r204;
	add.s32 	%r205, %r204, %r203;
	st.shared.u32 	[%r3], %r205;
$L__BB0_43:
	bar.sync 	0;
	setp.gt.u32 	%p25, %r459, 3;
	mov.u32 	%r459, %r24;
	@%p25 bra 	$L__BB0_41;
$L__BB0_44:
	setp.ne.s32 	%p26, %r1, 0;
	@%p26 bra 	$L__BB0_48;
	mov.u64 	%rd19, $str$3;
	cvta.global.u64 	%rd20, %rd19;
	{ // callseq 37, 0
	.param .b64 param0;
	st.param.b64 	[param0], %rd20;
	.param .b64 param1;
	st.param.b64 	[param1], 0;
	.param .b32 retval0;
	call.uni (retval0), 
	vprintf, 
	(
	param0, 
	param1
	);
	ld.param.b32 	%r207, [retval0];
	} // callseq 37
	mov.b32 	%r460, 64;
	mov.u32 	%r209, _ZZ11test_kernelPiPsE10temp_int_1;
	add.u64 	%rd21, %SP, 0;
	mov.u64 	%rd23, $str$4;
$L__BB0_46:
	add.s32 	%r210, %r209, %r460;
	ld.shared.u32 	%r211, [%r210+-64];
	cvta.to.local.u64 	%rd22, %rd21;
	st.local.u32 	[%rd22], %r211;
	cvta.global.u64 	%rd24, %rd23;
	{ // callseq 38, 0
	.param .b64 param0;
	st.param.b64 	[param0], %rd24;
	.param .b64 param1;
	st.param.b64 	[param1], %rd21;
	.param .b32 retval0;
	call.uni (retval0), 
	vprintf, 
	(
	param0, 
	param1
	);
	ld.param.b32 	%r212, [retval0];
	} // callseq 38
	ld.shared.u32 	%r214, [%r210+-60];
	st.local.u32 	[%rd22], %r214;
	{ // callseq 39, 0
	.param .b64 param0;
	st.param.b64 	[param0], %rd24;
	.param .b64 param1;
	st.param.b64 	[param1], %rd21;
	.param .b32 retval0;
	call.uni (retval0), 
	vprintf, 
	(
	param0, 
	param1
	);
	ld.param.b32 	%r215, [retval0];
	} // callseq 39
	ld.shared.u32 	%r217, [%r210+-56];
	st.local.u32 	[%rd22], %r217;
	{ // callseq 40, 0
	.param .b64 param0;
	st.param.b64 	[param0], %rd24;
	.param .b64 param1;
	st.param.b64 	[param1], %rd21;
	.param .b32 retval0;
	call.uni (retval0), 
	vprintf, 
	(
	param0, 
	param1
	);
	ld.param.b32 	%r218, [retval0];
	} // callseq 40
	ld.shared.u32 	%r220, [%r210+-52];
	st.local.u32 	[%rd22], %r220;
	{ // callseq 41, 0
	.param .b64 param0;
	st.param.b64 	[param0], %rd24;
	.param .b64 param1;
	st.param.b64 	[param1], %rd21;
	.param .b32 retval0;
	call.uni (retval0), 
	vprintf, 
	(
	param0, 
	param1
	);
	ld.param.b32 	%r221, [retval0];
	} // callseq 41
	ld.shared.u32 	%r223, [%r210+-48];
	st.local.u32 	[%rd22], %r223;
	{ // callseq 42, 0
	.param .b64 param0;
	st.param.b64 	[param0], %rd24;
	.param .b64 param1;
	st.param.b64 	[param1], %rd21;
	.param .b32 retval0;
	call.uni (retval0), 
	vprintf, 
	(
	param0, 
	param1
	);
	ld.param.b32 	%r224, [retval0];
	} // callseq 42
	ld.shared.u32 	%r226, [%r210+-44];
	st.local.u32 	[%rd22], %r226;
	{ // callseq 43, 0
	.param .b64 param0;
	st.param.b64 	[param0], %rd24;
	.param .b64 param1;
	st.param.b64 	[param1], %rd21;
	.param .b32 retval0;
	call.uni (retval0), 
	vprintf, 
	(
	param0, 
	param1
	);
	ld.param.b32 	%r227, [retval0];
	} // callseq 43
	ld.shared.u32 	%r229, [%r210+-40];
	st.local.u32 	[%rd22], %r229;
	{ // callseq 44, 0
	.param .b64 param0;
	st.param.b64 	[param0], %rd24;
	.param .b64 param1;
	st.param.b64 	[param1], %rd21;
	.param .b32 retval0;
	call.uni (retval0), 
	vprintf, 
	(
	param0, 
	param1
	);
	ld.param.b32 	%r230, [retval0];
	} // callseq 44
	ld.shared.u32 	%r232, [%r210+-36];
	st.local.u32 	[%rd22], %r232;
	{ // callseq 45, 0
	.param .b64 param0;
	st.param.b64 	[param0], %rd24;
	.param .b64 param1;
	st.param.b64 	[param1], %rd21;
	.param .b32 retval0;
	call.uni (retval0), 
	vprintf, 
	(
	param0, 
	param1
	);
	ld.param.b32 	%r233, [retval0];
	} // callseq 45
	ld.shared.u32 	%r235, [%r210+-32];
	st.local.u32 	[%rd22], %r235;
	{ // callseq 46, 0
	.param .b64 param0;
	st.param.b64 	[param0], %rd24;
	.param .b64 param1;
	st.param.b64 	[param1], %rd21;
	.param .b32 retval0;
	call.uni (retval0), 
	vprintf, 
	(
	param0, 
	param1
	);
	ld.param.b32 	%r236, [retval0];
	} // callseq 46
	ld.shared.u32 	%r238, [%r210+-28];
	st.local.u32 	[%rd22], %r238;
	{ // callseq 47, 0
	.param .b64 param0;
	st.param.b64 	[param0], %rd24;
	.param .b64 param1;
	st.param.b64 	[param1], %rd21;
	.param .b32 retval0;
	call.uni (retval0), 
	vprintf, 
	(
	param0, 
	param1
	);
	ld.param.b32 	%r239, [retval0];
	} // callseq 47
	ld.shared.u32 	%r241, [%r210+-24];
	st.local.u32 	[%rd22], %r241;
	{ // callseq 48, 0
	.param .b64 param0;
	st.param.b64 	[param0], %rd24;
	.param .b64 param1;
	st.param.b64 	[param1], %rd21;
	.param .b32 retval0;
	call.uni (retval0), 
	vprintf, 
	(
	param0, 
	param1
	);
	ld.param.b32 	%r242, [retval0];
	} // callseq 48
	ld.shared.u32 	%r244, [%r210+-20];
	st.local.u32 	[%rd22], %r244;
	{ // callseq 49, 0
	.param .b64 param0;
	st.param.b64 	[param0], %rd24;
	.param .b64 param1;
	st.param.b64 	[param1], %rd21;
	.param .b32 retval0;
	call.uni (retval0), 
	vprintf, 
	(
	param0, 
	param1
	);
	ld.param.b32 	%r245, [retval0];
	} // callseq 49
	ld.shared.u32 	%r247, [%r210+-16];
	st.local.u32 	[%rd22], %r247;
	{ // callseq 50, 0
	.param .b64 param0;
	st.param.b64 	[param0], %rd24;
	.param .b64 param1;
	st.param.b64 	[param1], %rd21;
	.param .b32 retval0;
	call.uni (retval0), 
	vprintf, 
	(
	param0, 
	param1
	);
	ld.param.b32 	%r248, [retval0];
	} // callseq 50
	ld.shared.u32 	%r250, [%r210+-12];
	st.local.u32 	[%rd22], %r250;
	{ // callseq 51, 0
	.param .b64 param0;
	st.param.b64 	[param0], %rd24;
	.param .b64 param1;
	st.param.b64 	[param1], %rd21;
	.param .b32 retval0;
	call.uni (retval0), 
	vprintf, 
	(
	param0, 
	param1
	);
	ld.param.b32 	%r251, [retval0];
	} // callseq 51
	ld.shared.u32 	%r253, [%r210+-8];
	st.local.u32 	[%rd22], %r253;
	{ // callseq 52, 0
	.param .b64 param0;
	st.param.b64 	[param0], %rd24;
	.param .b64 param1;
	st.param.b64 	[param1], %rd21;
	.param .b32 retval0;
	call.uni (retval0), 
	vprintf, 
	(
	param0, 
	param1
	);
	ld.param.b32 	%r254, [retval0];
	} // callseq 52
	ld.shared.u32 	%r256, [%r210+-4];
	st.local.u32 	[%rd22], %r256;
	{ // callseq 53, 0
	.param .b64 param0;
	st.param.b64 	[param0], %rd24;
	.param .b64 param1;
	st.param.b64 	[param1], %rd21;
	.param .b32 retval0;
	call.uni (retval0), 
	vprintf, 
	(
	param0, 
	param1
	);
	ld.param.b32 	%r257, [retval0];
	} // callseq 53
	ld.shared.u32 	%r259, [%r210];
	st.local.u32 	[%rd22], %r259;
	{ // callseq 54, 0
	.param .b64 param0;
	st.param.b64 	[param0], %rd24;
	.param .b64 param1;
	st.param.b64 	[param1], %rd21;
	.param .b32 retval0;
	call.uni (retval0), 
	vprintf, 
	(
	param0, 
	param1
	);
	ld.param.b32 	%r260, [retval0];
	} // callseq 54
	ld.shared.u32 	%r262, [%r210+4];
	st.local.u32 	[%rd22], %r262;
	{ // callseq 55, 0
	.param .b64 param0;
	st.param.b64 	[param0], %rd24;
	.param .b64 param1;
	st.param.b64 	[param1], %rd21;
	.param .b32 retval0;
	call.uni (retval0), 
	vprintf, 
	(
	param0, 
	param1
	);
	ld.param.b32 	%r263, [retval0];
	} // callseq 55
	ld.shared.u32 	%r265, [%r210+8];
	st.local.u32 	[%rd22], %r265;
	{ // callseq 56, 0
	.param .b64 param0;
	st.param.b64 	[param0], %rd24;
	.param .b64 param1;
	st.param.b64 	[param1], %rd21;
	.param .b32 retval0;
	call.uni (retval0), 
	vprintf, 
	(
	param0, 
	param1
	);
	ld.param.b32 	%r266, [retval0];
	} // callseq 56
	ld.shared.u32 	%r268, [%r210+12];
	st.local.u32 	[%rd22], %r268;
	{ // callseq 57, 0
	.param .b64 param0;
	st.param.b64 	[param0], %rd24;
	.param .b64 param1;
	st.param.b64 	[param1], %rd21;
	.param .b32 retval0;
	call.uni (retval0), 
	vprintf, 
	(
	param0, 
	param1
	);
	ld.param.b32 	%r269, [retval0];
	} // callseq 57
	ld.shared.u32 	%r271, [%r210+16];
	st.local.u32 	[%rd22], %r271;
	{ // callseq 58, 0
	.param .b64 param0;
	st.param.b64 	[param0], %rd24;
	.param .b64 param1;
	st.param.b64 	[param1], %rd21;
	.param .b32 retval0;
	call.uni (retval0), 
	vprintf, 
	(
	param0, 
	param1
	);
	ld.param.b32 	%r272, [retval0];
	} // callseq 58
	ld.shared.u32 	%r274, [%r210+20];
	st.local.u32 	[%rd22], %r274;
	{ // callseq 59, 0
	.param .b64 param0;
	st.param.b64 	[param0], %rd24;
	.param .b64 param1;
	st.param.b64 	[param1], %rd21;
	.param .b32 retval0;
	call.uni (retval0), 
	vprintf, 
	(
	param0, 
	param1
	);
	ld.param.b32 	%r275, [retval0];
	} // callseq 59
	ld.shared.u32 	%r277, [%r210+24];
	st.local.u32 	[%rd22], %r277;
	{ // callseq 60, 0
	.param .b64 param0;
	st.param.b64 	[param0], %rd24;
	.param .b64 param1;
	st.param.b64 	[param1], %rd21;
	.param .b32 retval0;
	call.uni (retval0), 
	vprintf, 
	(
	param0, 
	param1
	);
	ld.param.b32 	%r278, [retval0];
	} // callseq 60
	ld.shared.u32 	%r280, [%r210+28];
	st.local.u32 	[%rd22], %r280;
	{ // callseq 61, 0
	.param .b64 param0;
	st.param.b64 	[param0], %rd24;
	.param .b64 param1;
	st.param.b64 	[param1], %rd21;
	.param .b32 retval0;
	call.uni (retval0), 
	vprintf, 
	(
	param0, 
	param1
	);
	ld.param.b32 	%r281, [retval0];
	} // callseq 61
	ld.shared.u32 	%r283, [%r210+32];
	st.local.u32 	[%rd22], %r283;
	{ // callseq 62, 0
	.param .b64 param0;
	st.param.b64 	[param0], %rd24;
	.param .b64 param1;
	st.param.b64 	[param1], %rd21;
	.param .b32 retval0;
	call.uni (retval0), 
	vprintf, 
	(
	param0, 
	param1
	);
	ld.param.b32 	%r284, [retval0];
	} // callseq 62
	ld.shared.u32 	%r286, [%r210+36];
	st.local.u32 	[%rd22], %r286;
	{ // callseq 63, 0
	.param .b64 param0;
	st.param.b64 	[param0], %rd24;
	.param .b64 param1;
	st.param.b64 	[param1], %rd21;
	.param .b32 retval0;
	call.uni (retval0), 
	vprintf, 
	(
	param0, 
	param1
	);
	ld.param.b32 	%r287, [retval0];
	} // callseq 63
	ld.shared.u32 	%r289, [%r210+40];
	st.local.u32 	[%rd22], %r289;
	{ // callseq 64, 0
	.param .b64 param0;
	st.param.b64 	[param0], %rd24;
	.param .b64 param1;
	st.param.b64 	[param1], %rd21;
	.param .b32 retval0;
	call.uni (retval0), 
	vprintf, 
	(
	param0, 
	param1
	);
	ld.param.b32 	%r290, [retval0];
	} // callseq 64
	ld.shared.u32 	%r292, [%r210+44];
	st.local.u32 	[%rd22], %r292;
	{ // callseq 65, 0
	.param .b64 param0;
	st.param.b64 	[param0], %rd24;
	.param .b64 param1;
	st.param.b64 	[param1], %rd21;
	.param .b32 retval0;
	call.uni (retval0), 
	vprintf, 
	(
	param0, 
	param1
	);
	ld.param.b32 	%r293, [retval0];
	} // callseq 65
	ld.shared.u32 	%r295, [%r210+48];
	st.local.u32 	[%rd22], %r295;
	{ // callseq 66, 0
	.param .b64 param0;
	st.param.b64 	[param0], %rd24;
	.param .b64 param1;
	st.param.b64 	[param1], %rd21;
	.param .b32 retval0;
	call.uni (retval0), 
	vprintf, 
	(
	param0, 
	param1
	);
	ld.param.b32 	%r296, [retval0];
	} // callseq 66
	ld.shared.u32 	%r298, [%r210+52];
	st.local.u32 	[%rd22], %r298;
	{ // callseq 67, 0
	.param .b64 param0;
	st.param.b64 	[param0], %rd24;
	.param .b64 param1;
	st.param.b64 	[param1], %rd21;
	.param .b32 retval0;
	call.uni (retval0), 
	vprintf, 
	(
	param0, 
	param1
	);
	ld.param.b32 	%r299, [retval0];
	} // callseq 67
	ld.shared.u32 	%r301, [%r210+56];
	st.local.u32 	[%rd22], %r301;
	{ // callseq 68, 0
	.param .b64 param0;
	st.param.b64 	[param0], %rd24;
	.param .b64 param1;
	st.param.b64 	[param1], %rd21;
	.param .b32 retval0;
	call.uni (retval0), 
	vprintf, 
	(
	param0, 
	param1
	);
	ld.param.b32 	%r302, [retval0];
	} // callseq 68
	ld.shared.u32 	%r304, [%r210+60];
	st.local.u32 	[%rd22], %r304;
	{ // callseq 69, 0
	.param .b64 param0;
	st.param.b64 	[param0], %rd24;
	.param .b64 param1;
	st.param.b64 	[param1], %rd21;
	.param .b32 retval0;
	call.uni (retval0), 
	vprintf, 
	(
	param0, 
	param1
	);
	ld.param.b32 	%r305, [retval0];
	} // callseq 69
	add.s32 	%r460, %r460, 128;
	setp.ne.s32 	%p27, %r460, 4160;
	@%p27 bra 	$L__BB0_46;
	mov.u64 	%rd25, $str$5;
	cvta.global.u64 	%rd26, %rd25;
	{ // callseq 70, 0
	.param .b64 param0;
	st.param.b64 	[param0], %rd26;
	.param .b64 param1;
	st.param.b64 	[param1], 0;
	.param .b32 retval0;
	call.uni (retval0), 
	vprintf, 
	(
	param0, 
	param1
	);
	ld.param.b32 	%r307, [retval0];
	} // callseq 70
$L__BB0_48:
	bar.sync 	0;
	shl.b32 	%r310, %r1, 2;
	mov.u32 	%r311, _ZZ11test_kernelPiPsE10temp_int_2;
	add.s32 	%r27, %r311, %r310;
	add.s32 	%r28, %r1, 1;
	shl.b32 	%r312, %r6, 2;
	mov.u32 	%r313, _ZZ11test_kernelPiPsE10temp_int_1;
	add.s32 	%r29, %r313, %r312;
	add.s32 	%r30, %r311, %r312;
	mov.b32 	%r461, 0;
$L__BB0_49:
	setp.lt.u32 	%p28, %r6, 2;
	ld.shared.u32 	%r314, [%r2];
	not.b32 	%r315, %r314;
	shr.u32 	%r316, %r315, %r461;
	and.b32  	%r32, %r316, 1;
	st.shared.u32 	[%r3], %r32;
	st.shared.u32 	[%r27], %r32;
	bar.sync 	0;
	@%p28 bra 	$L__BB0_54;
	mov.b32 	%r462, 1;
$L__BB0_51:
	shl.b32 	%r34, %r462, 1;
	add.s32 	%r318, %r34, -1;
	and.b32  	%r319, %r318, %r28;
	setp.ne.s32 	%p29, %r319, 0;
	@%p29 bra 	$L__BB0_53;
	ld.shared.u32 	%r320, [%r3];
	sub.s32 	%r321, %r1, %r462;
	shl.b32 	%r322, %r321, 2;
	add.s32 	%r324, %r313, %r322;
	ld.shared.u32 	%r325, [%r324];
	add.s32 	%r326, %r325, %r320;
	st.shared.u32 	[%r3], %r326;
$L__BB0_53:
	bar.sync 	0;
	setp.lt.u32 	%p30, %r34, %r6;
	mov.u32 	%r462, %r34;
	@%p30 bra 	$L__BB0_51;
$L__BB0_54:
	add.s32 	%r327, %r6, -1;
	setp.ne.s32 	%p31, %r1, %r327;
	@%p31 bra 	$L__BB0_56;
	mov.b32 	%r328, 0;
	st.shared.u32 	[%r3], %r328;
$L__BB0_56:
	setp.lt.u32 	%p32, %r6, 2;
	bar.sync 	0;
	@%p32 bra 	$L__BB0_61;
	mov.u32 	%r463, %r6;
$L__BB0_58:
	shr.u32 	%r36, %r463, 1;
	and.b32  	%r329, %r463, 2046;
	rem.u32 	%r330, %r28, %r329;
	setp.ne.s32 	%p33, %r330, 0;
	@%p33 bra 	$L__BB0_60;
	sub.s32 	%r331, %r1, %r36;
	shl.b32 	%r332, %r331, 2;
	add.s32 	%r334, %r313, %r332;
	ld.shared.u32 	%r335, [%r334];
	ld.shared.u32 	%r336, [%r3];
	st.shared.u32 	[%r334], %r336;
	add.s32 	%r337, %r336, %r335;
	st.shared.u32 	[%r3], %r337;
$L__BB0_60:
	bar.sync 	0;
	setp.gt.u32 	%p34, %r463, 3;
	mov.u32 	%r463, %r36;
	@%p34 bra 	$L__BB0_58;
$L__BB0_61:
	ld.shared.u32 	%r338, [%r29+-4];
	ld.shared.u32 	%r339, [%r30+-4];
	ld.shared.u32 	%r340, [%r3];
	add.s32 	%r341, %r338, %r1;
	add.s32 	%r342, %r341, %r339;
	sub.s32 	%r343, %r342, %r340;
	st.shared.u32 	[%r27], %r343;
	setp.eq.s32 	%p35, %r32, 0;
	selp.b32 	%r344, %r343, %r340, %p35;
	st.shared.u32 	[%r3], %r344;
	ld.shared.u32 	%r345, [%r2];
	bar.sync 	0;
	ld.shared.u32 	%r346, [%r3];
	shl.b32 	%r347, %r346, 2;
	mov.u32 	%r348, _ZZ11test_kernelPiPsE8test_int;
	add.s32 	%r349, %r348, %r347;
	st.shared.u32 	[%r349], %r345;
	bar.sync 	0;
	add.s32 	%r461, %r461, 1;
	setp.ne.s32 	%p36, %r461, 32;
	@%p36 bra 	$L__BB0_49;
	setp.ne.s32 	%p37, %r1, 0;
	@%p37 bra 	$L__BB0_66;
	mov.u64 	%rd27, $str$6;
	cvta.global.u64 	%rd28, %rd27;
	{ // callseq 71, 0
	.param .b64 param0;
	st.param.b64 	[param0], %rd28;
	.param .b64 param1;
	st.param.b64 	[param1], 0;
	.param .b32 retval0;
	call.uni (retval0), 
	vprintf, 
	(
	param0, 
	param1
	);
	ld.param.b32 	%r351, [retval0];
	} // callseq 71
	mov.b32 	%r464, 64;
	add.u64 	%rd29, %SP, 0;
	mov.u64 	%rd31, $str$4;
$L__BB0_64:
	add.s32 	%r354, %r348, %r464;
	ld.shared.u32 	%r355, [%r354+-64];
	cvta.to.local.u64 	%rd30, %rd29;
	st.local.u32 	[%rd30], %r355;
	cvta.global.u64 	%rd32, %rd31;
	{ // callseq 72, 0
	.param .b64 param0;
	st.param.b64 	[param0], %rd32;
	.param .b64 param1;
	st.param.b64 	[param1], %rd29;
	.param .b32 retval0;
	call.uni (retval0), 
	vprintf, 
	(
	param0, 
	param1
	);
	ld.param.b32 	%r356, [retval0];
	} // callseq 72
	ld.shared.u32 	%r358, [%r354+-60];
	st.local.u32 	[%rd30], %r358;
	{ // callseq 73, 0
	.param .b64 param0;
	st.param.b64 	[param0], %rd32;
	.param .b64 param1;
	st.param.b64 	[param1], %rd29;
	.param .b32 retval0;
	call.uni (retval0), 
	vprintf, 
	(
	param0, 
	param1
	);
	ld.param.b32 	%r359, [retval0];
	} // callseq 73
	ld.shared.u32 	%r361, [%r354+-56];
	st.local.u32 	[%rd30], %r361;
	{ // callseq 74, 0
	.param .b64 param0;
	st.param.b64 	[param0], %rd32;
	.param .b64 param1;
	st.param.b64 	[param1], %rd29;
	.param .b32 retval0;
	call.uni (retval0), 
	vprintf, 
	(
	param0, 
	param1
	);
	ld.param.b32 	%r362, [retval0];
	} // callseq 74
	ld.shared.u32 	%r364, [%r354+-52];
	st.local.u32 	[%rd30], %r364;
	{ // callseq 75, 0
	.param .b64 param0;
	st.param.b64 	[param0], %rd32;
	.param .b64 param1;
	st.param.b64 	[param1], %rd29;
	.param .b32 retval0;
	call.uni (retval0), 
	vprintf, 
	(
	param0, 
	param1
	);
	ld.param.b32 	%r365, [retval0];
	} // callseq 75
	ld.shared.u32 	%r367, [%r354+-48];
	st.local.u32 	[%rd30], %r367;
	{ // callseq 76, 0
	.param .b64 param0;
	st.param.b64 	[param0], %rd32;
	.param .b64 param1;
	st.param.b64 	[param1], %rd29;
	.param .b32 retval0;
	call.uni (retval0), 
	vprintf, 
	(
	param0, 
	param1
	);
	ld.param.b32 	%r368, [retval0];
	} // callseq 76
	ld.shared.u32 	%r370, [%r354+-44];
	st.local.u32 	[%rd30], %r370;
	{ // callseq 77, 0
	.param .b64 param0;
	st.param.b64 	[param0], %rd32;
	.param .b64 param1;
	st.param.b64 	[param1], %rd29;
	.param .b32 retval0;
	call.uni (retval0), 
	vprintf, 
	(
	param0, 
	param1
	);
	ld.param.b32 	%r371, [retval0];
	} // callseq 77
	ld.shared.u32 	%r373, [%r354+-40];
	st.local.u32 	[%rd30], %r373;
	{ // callseq 78, 0
	.param .b64 param0;
	st.param.b64 	[param0], %rd32;
	.param .b64 param1;
	st.param.b64 	[param1], %rd29;
	.param .b32 retval0;
	call.uni (retval0), 
	vprintf, 
	(
	param0, 
	param1
	);
	ld.param.b32 	%r374, [retval0];
	} // callseq 78
	ld.shared.u32 	%r376, [%r354+-36];
	st.local.u32 	[%rd30], %r376;
	{ // callseq 79, 0
	.param .b64 param0;
	st.param.b64 	[param0], %rd32;
	.param .b64 param1;
	st.param.b64 	[param1], %rd29;
	.param .b32 retval0;
	call.uni (retval0), 
	vprintf, 
	(
	param0, 
	param1
	);
	ld.param.b32 	%r377, [retval0];
	} // callseq 79
	ld.shared.u32 	%r379, [%r354+-32];
	st.local.u32 	[%rd30], %r379;
	{ // callseq 80, 0
	.param .b64 param0;
	st.param.b64 	[param0], %rd32;
	.param .b64 param1;
	st.param.b64 	[param1], %rd29;
	.param .b32 retval0;
	call.uni (retval0), 
	vprintf, 
	(
	param0, 
	param1
	);
	ld.param.b32 	%r380, [retval0];
	} // callseq 80
	ld.shared.u32 	%r382, [%r354+-28];
	st.local.u32 	[%rd30], %r382;
	{ // callseq 81, 0
	.param .b64 param0;
	st.param.b64 	[param0], %rd32;
	.param .b64 param1;
	st.param.b64 	[param1], %rd29;
	.param .b32 retval0;
	call.uni (retval0), 
	vprintf, 
	(
	param0, 
	param1
	);
	ld.param.b32 	%r383, [retval0];
	} // callseq 81
	ld.shared.u32 	%r385, [%r354+-24];
	st.local.u32 	[%rd30], %r385;
	{ // callseq 82, 0
	.param .b64 param0;
	st.param.b64 	[param0], %rd32;
	.param .b64 param1;
	st.param.b64 	[param1], %rd29;
	.param .b32 retval0;
	call.uni (retval0), 
	vprintf, 
	(
	param0, 
	param1
	);
	ld.param.b32 	%r386, [retval0];
	} // callseq 82
	ld.shared.u32 	%r388, [%r354+-20];
	st.local.u32 	[%rd30], %r388;
	{ // callseq 83, 0
	.param .b64 param0;
	st.param.b64 	[param0], %rd32;
	.param .b64 param1;
	st.param.b64 	[param1], %rd29;
	.param .b32 retval0;
	call.uni (retval0), 
	vprintf, 
	(
	param0, 
	param1
	);
	ld.param.b32 	%r389, [retval0];
	} // callseq 83
	ld.shared.u32 	%r391, [%r354+-16];
	st.local.u32 	[%rd30], %r391;
	{ // callseq 84, 0
	.param .b64 param0;
	st.param.b64 	[param0], %rd32;
	.param .b64 param1;
	st.param.b64 	[param1], %rd29;
	.param .b32 retval0;
	call.uni (retval0), 
	vprintf, 
	(
	param0, 
	param1
	);
	ld.param.b32 	%r392, [retval0];
	} // callseq 84
	ld.shared.u32 	%r394, [%r354+-12];
	st.local.u32 	[%rd30], %r394;
	{ // callseq 85, 0
	.param .b64 param0;
	st.param.b64 	[param0], %rd32;
	.param .b64 param1;
	st.param.b64 	[param1], %rd29;
	.param .b32 retval0;
	call.uni (retval0), 
	vprintf, 
	(
	param0, 
	param1
	);
	ld.param.b32 	%r395, [retval0];
	} // callseq 85
	ld.shared.u32 	%r397, [%r354+-8];
	st.local.u32 	[%rd30], %r397;
	{ // callseq 86, 0
	.param .b64 param0;
	st.param.b64 	[param0], %rd32;
	.param .b64 param1;
	st.param.b64 	[param1], %rd29;
	.param .b32 retval0;
	call.uni (retval0), 
	vprintf, 
	(
	param0, 
	param1
	);
	ld.param.b32 	%r398, [retval0];
	} // callseq 86
	ld.shared.u32 	%r400, [%r354+-4];
	st.local.u32 	[%rd30], %r400;
	{ // callseq 87, 0
	.param .b64 param0;
	st.param.b64 	[param0], %rd32;
	.param .b64 param1;
	st.param.b64 	[param1], %rd29;
	.param .b32 retval0;
	call.uni (retval0), 
	vprintf, 
	(
	param0, 
	param1
	);
	ld.param.b32 	%r401, [retval0];
	} // callseq 87
	ld.shared.u32 	%r403, [%r354];
	st.local.u32 	[%rd30], %r403;
	{ // callseq 88, 0
	.param .b64 param0;
	st.param.b64 	[param0], %rd32;
	.param .b64 param1;
	st.param.b64 	[param1], %rd29;
	.param .b32 retval0;
	call.uni (retval0), 
	vprintf, 
	(
	param0, 
	param1
	);
	ld.param.b32 	%r404, [retval0];
	} // callseq 88
	ld.shared.u32 	%r406, [%r354+4];
	st.local.u32 	[%rd30], %r406;
	{ // callseq 89, 0
	.param .b64 param0;
	st.param.b64 	[param0], %rd32;
	.param .b64 param1;
	st.param.b64 	[param1], %rd29;
	.param .b32 retval0;
	call.uni (retval0), 
	vprintf, 
	(
	param0, 
	param1
	);
	ld.param.b32 	%r407, [retval0];
	} // callseq 89
	ld.shared.u32 	%r409, [%r354+8];
	st.local.u32 	[%rd30], %r409;
	{ // callseq 90, 0
	.param .b64 param0;
	st.param.b64 	[param0], %rd32;
	.param .b64 param1;
	st.param.b64 	[param1], %rd29;
	.param .b32 retval0;
	call.uni (retval0), 
	vprintf, 
	(
	param0, 
	param1
	);
	ld.param.b32 	%r410, [retval0];
	} // callseq 90
	ld.shared.u32 	%r412, [%r354+12];
	st.local.u32 	[%rd30], %r412;
	{ // callseq 91, 0
	.param .b64 param0;
	st.param.b64 	[param0], %rd32;
	.param .b64 param1;
	st.param.b64 	[param1], %rd29;
	.param .b32 retval0;
	call.uni (retval0), 
	vprintf, 
	(
	param0, 
	param1
	);
	ld.param.b32 	%r413, [retval0];
	} // callseq 91
	ld.shared.u32 	%r415, [%r354+16];
	st.local.u32 	[%rd30], %r415;
	{ // callseq 92, 0
	.param .b64 param0;
	st.param.b64 	[param0], %rd32;
	.param .b64 param1;
	st.param.b64 	[param1], %rd29;
	.param .b32 retval0;
	call.uni (retval0), 
	vprintf, 
	(
	param0, 
	param1
	);
	ld.param.b32 	%r416, [retval0];
	} // callseq 92
	ld.shared.u32 	%r418, [%r354+20];
	st.local.u32 	[%rd30], %r418;
	{ // callseq 93, 0
	.param .b64 param0;
	st.param.b64 	[param0], %rd32;
	.param .b64 param1;
	st.param.b64 	[param1], %rd29;
	.param .b32 retval0;
	call.uni (retval0), 
	vprintf, 
	(
	param0, 
	param1
	);
	ld.param.b32 	%r419, [retval0];
	} // callseq 93
	ld.shared.u32 	%r421, [%r354+24];
	st.local.u32 	[%rd30], %r421;
	{ // callseq 94, 0
	.param .b64 param0;
	st.param.b64 	[param0], %rd32;
	.param .b64 param1;
	st.param.b64 	[param1], %rd29;
	.param .b32 retval0;
	call.uni (retval0), 
	vprintf, 
	(
	param0, 
	param1
	);
	ld.param.b32 	%r422, [retval0];
	} // callseq 94
	ld.shared.u32 	%r424, [%r354+28];
	st.local.u32 	[%rd30], %r424;
	{ // callseq 95, 0
	.param .b64 param0;
	st.param.b64 	[param0], %rd32;
	.param .b64 param1;
	st.param.b64 	[param1], %rd29;
	.param .b32 retval0;
	call.uni (retval0), 
	vprintf, 
	(
	param0, 
	param1
	);
	ld.param.b32 	%r425, [retval0];
	} // callseq 95
	ld.shared.u32 	%r427, [%r354+32];
	st.local.u32 	[%rd30], %r427;
	{ // callseq 96, 0
	.param .b64 param0;
	st.param.b64 	[param0], %rd32;
	.param .b64 param1;
	st.param.b64 	[param1], %rd29;
	.param .b32 retval0;
	call.uni (retval0), 
	vprintf, 
	(
	param0, 
	param1
	);
	ld.param.b32 	%r428, [retval0];
	} // callseq 96
	ld.shared.u32 	%r430, [%r354+36];
	st.local.u32 	[%rd30], %r430;
	{ // callseq 97, 0
	.param .b64 param0;
	st.param.b64 	[param0], %rd32;
	.param .b64 param1;
	st.param.b64 	[param1], %rd29;
	.param .b32 retval0;
	call.uni (retval0), 
	vprintf, 
	(
	param0, 
	param1
	);
	ld.param.b32 	%r431, [retval0];
	} // callseq 97
	ld.shared.u32 	%r433, [%r354+40];
	st.local.u32 	[%rd30], %r433;
	{ // callseq 98, 0
	.param .b64 param0;
	st.param.b64 	[param0], %rd32;
	.param .b64 param1;
	st.param.b64 	[param1], %rd29;
	.param .b32 retval0;
	call.uni (retval0), 
	vprintf, 
	(
	param0, 
	param1
	);
	ld.param.b32 	%r434, [retval0];
	} // callseq 98
	ld.shared.u32 	%r436, [%r354+44];
	st.local.u32 	[%rd30], %r436;
	{ // callseq 99, 0
	.param .b64 param0;
	st.param.b64 	[param0], %rd32;
	.param .b64 param1;
	st.param.b64 	[param1], %rd29;
	.param .b32 retval0;
	call.uni (retval0), 
	vprintf, 
	(
	param0, 
	param1
	);
	ld.param.b32 	%r437, [retval0];
	} // callseq 99
	ld.shared.u32 	%r439, [%r354+48];
	st.local.u32 	[%rd30], %r439;
	{ // callseq 100, 0
	.param .b64 param0;
	st.param.b64 	[param0], %rd32;
	.param .b64 param1;
	st.param.b64 	[param1], %rd29;
	.param .b32 retval0;
	call.uni (retval0), 
	vprintf, 
	(
	param0, 
	param1
	);
	ld.param.b32 	%r440, [retval0];
	} // callseq 100
	ld.shared.u32 	%r442, [%r354+52];
	st.local.u32 	[%rd30], %r442;
	{ // callseq 101, 0
	.param .b64 param0;
	st.param.b64 	[param0], %rd32;
	.param .b64 param1;
	st.param.b64 	[param1], %rd29;
	.param .b32 retval0;
	call.uni (retval0), 
	vprintf, 
	(
	param0, 
	param1
	);
	ld.param.b32 	%r443, [retval0];
	} // callseq 101
	ld.shared.u32 	%r445, [%r354+56];
	st.local.u32 	[%rd30], %r445;
	{ // callseq 102, 0
	.param .b64 param0;
	st.param.b64 	[param0], %rd32;
	.param .b64 param1;
	st.param.b64 	[param1], %rd29;
	.param .b32 retval0;
	call.uni (retval0), 
	vprintf, 
	(
	param0, 
	param1
	);
	ld.param.b32 	%r446, [retval0];
	} // callseq 102
	ld.shared.u32 	%r448, [%r354+60];
	st.local.u32 	[%rd30], %r448;
	{ // callseq 103, 0
	.param .b64 param0;
	st.param.b64 	[param0], %rd32;
	.param .b64 param1;
	st.param.b64 	[param1], %rd29;
	.param .b32 retval0;
	call.uni (retval0), 
	vprintf, 
	(
	param0, 
	param1
	);
	ld.param.b32 	%r449, [retval0];
	} // callseq 103
	add.s32 	%r464, %r464, 128;
	setp.ne.s32 	%p38, %r464, 4160;
	@%p38 bra 	$L__BB0_64;
	mov.u64 	%rd33, $str$5;
	cvta.global.u64 	%rd34, %rd33;
	{ // callseq 104, 0
	.param .b64 param0;
	st.param.b64 	[param0], %rd34;
	.param .b64 param1;
	st.param.b64 	[param1], 0;
	.param .b32 retval0;
	call.uni (retval0), 
	vprintf, 
	(
	param0, 
	param1
	);
	ld.param.b32 	%r451, [retval0];
	} // callseq 104
$L__BB0_66:
	ret;

}


// ===== COMPILED SASS (sm_100) =====

	.target	sm_100

	.elftype	@"ET_EXEC"


//--------------------- .note.nv.tkinfo           --------------------------
	.section	.note.nv.tkinfo,"",@"SHT_NOTE"
	.sectionflags	@"SHF_NOTE_NV_TKINFO"
	.tkinfo
        /*0018*/ 	.word	0x00000002
        /*0030*/ 	.string	""
        /*0030*/ 	.string	"ptxas"
        /*0030*/ 	.string	"Cuda compilation tools, release 13.0, V13.0.88"
        /*0030*/ 	.string	"Build cuda_13.0.r13.0/compiler.36424714_0"
        /*0030*/ 	.string	"-arch sm_100 -m 64 "



//--------------------- .note.nv.cuinfo           --------------------------
	.section	.note.nv.cuinfo,"",@"SHT_NOTE"
	.sectionflags	@"SHF_NOTE_NV_CUINFO"
        /*0018*/ 	.short	0x0002
        /*001a*/ 	.short	0x0064
        /*001c*/ 	.short	0x0082
	.zero		2


//--------------------- .nv.info                  --------------------------
	.section	.nv.info,"",@"SHT_CUDA_INFO"
	.align	4


	//----- nvinfo : EIATTR_REGCOUNT
	.align		4
        /*0000*/ 	.byte	0x04, 0x2f
        /*0002*/ 	.short	(.L_8 - .L_7)
	.align		4
.L_7:
        /*0004*/ 	.word	index@(_Z11test_kernelPiPs)
        /*0008*/ 	.word	0x0000001f


	//----- nvinfo : EIATTR_FRAME_SIZE
	.align		4
.L_8:
        /*000c*/ 	.byte	0x04, 0x11
        /*000e*/ 	.short	(.L_10 - .L_9)
	.align		4
.L_9:
        /*0010*/ 	.word	index@(_Z11test_kernelPiPs)
        /*0014*/ 	.word	0x00000008


	//----- nvinfo : EIATTR_MIN_STACK_SIZE
	.align		4
.L_10:
        /*0018*/ 	.byte	0x04, 0x12
        /*001a*/ 	.short	(.L_12 - .L_11)
	.align		4
.L_11:
        /*001c*/ 	.word	index@(_Z11test_kernelPiPs)
        /*0020*/ 	.word	0x00000008
.L_12:


//--------------------- .nv.compat                --------------------------
	.section	.nv.compat,"",@"SHT_CUDA_COMPAT_INFO"
	.align	4
        /*0000*/ 	.byte	0x02, 0x09, 0x00, 0x00, 0x02, 0x02, 0x01, 0x00, 0x02, 0x05, 0x05, 0x00, 0x03, 0x07, 0x01, 0x01
        /*0010*/ 	.byte	0x02, 0x03, 0x00, 0x00, 0x02, 0x06, 0x01, 0x00, 0x04, 0x0b, 0x08, 0x00, 0x09, 0x00, 0x00, 0x00
        /*0020*/ 	.byte	0x00, 0x00, 0x00, 0x00


//--------------------- .nv.info._Z11test_kernelPiPs --------------------------
	.section	.nv.info._Z11test_kernelPiPs,"",@"SHT_CUDA_INFO"
	.sectionflags	@""
	.align	4


	//----- nvinfo : EIATTR_CUDA_API_VERSION
	.align		4
        /*0000*/ 	.byte	0x04, 0x37
        /*0002*/ 	.short	(.L_14 - .L_13)
.L_13:
        /*0004*/ 	.word	0x00000082


	//----- nvinfo : EIATTR_KPARAM_INFO
	.align		4
.L_14:
        /*0008*/ 	.byte	0x04, 0x17
        /*000a*/ 	.short	(.L_16 - .L_15)
.L_15:
        /*000c*/ 	.word	0x00000000
        /*0010*/ 	.short	0x0001
        /*0012*/ 	.short	0x0008
        /*0014*/ 	.byte	0x00, 0xf5, 0x21, 0x00


	//----- nvinfo : EIATTR_KPARAM_INFO
	.align		4
.L_16:
        /*0018*/ 	.byte	0x04, 0x17
        /*001a*/ 	.short	(.L_18 - .L_17)
.L_17:
        /*001c*/ 	.word	0x00000000
        /*0020*/ 	.short	0x0000
        /*0022*/ 	.short	0x0000
        /*0024*/ 	.byte	0x00, 0xf5, 0x21, 0x00


	//----- nvinfo : EIATTR_SPARSE_MMA_MASK
	.align		4
.L_18:
        /*0028*/ 	.byte	0x03, 0x50
        /*002a*/ 	.short	0x0000


	//----- nvinfo : EIATTR_MAXREG_COUNT
	.align		4
        /*002c*/ 	.byte	0x03, 0x1b
        /*002e*/ 	.short	0x00ff


	//----- nvinfo : EIATTR_NUM_BARRIERS
	.align		4
        /*0030*/ 	.byte	0x02, 0x4c
        /*0032*/ 	.byte	0x01
	.zero		1


	//----- nvinfo : EIATTR_EXTERNS
	.align		4
        /*0034*/ 	.byte	0x04, 0x0f
        /*0036*/ 	.short	(.L_20 - .L_19)


	//   ....[0]....
	.align		4
.L_19:
        /*0038*/ 	.word	index@(vprintf)


	//----- nvinfo : EIATTR_MERCURY_ISA_VERSION
	.align		4
.L_20:
        /*003c*/ 	.byte	0x03, 0x5f
        /*003e*/ 	.short	0x0101


	//----- nvinfo : EIATTR_VRC_CTA_INIT_COUNT
	.align		4
        /*0040*/ 	.byte	0x02, 0x4a
	.zero		1
	.zero		1


	//----- nvinfo : EIATTR_SYSCALL_OFFSETS
	.align		4
        /*0044*/ 	.byte	0x04, 0x46
        /*0046*/ 	.short	(.L_22 - .L_21)


	//   ....[0]....
.L_21:
        /*0048*/ 	.word	0x00000230


	//   ....[1]....
        /*004c*/ 	.word	0x00000500


	//   ....[2]....
        /*0050*/ 	.word	0x00000770


	//   ....[3]....
        /*0054*/ 	.word	0x00000bb0


	//   ....[4]....
        /*0058*/ 	.word	0x00000ce0


	//   ....[5]....
        /*005c*/ 	.word	0x00000db0


	//   ....[6]....
        /*0060*/ 	.word	0x00000e50


	//   ....[7]....
        /*0064*/ 	.word	0x00000ef0


	//   ....[8]....
        /*0068*/ 	.word	0x00000f90


	//   ....[9]....
        /*006c*/ 	.word	0x00001030


	//   ....[10]....
        /*0070*/ 	.word	0x000010d0


	//   ....[11]....
        /*0074*/ 	.word	0x00001170


	//   ....[12]....
        /*0078*/ 	.word	0x00001210


	//   ....[13]....
        /*007c*/ 	.word	0x000012b0


	//   ....[14]....
        /*0080*/ 	.word	0x00001350


	//   ....[15]....
        /*0084*/ 	.word	0x000013f0


	//   ....[16]....
        /*0088*/ 	.word	0x00001490


	//   ....[17]....
        /*008c*/ 	.word	0x00001530


	//   ....[18]....
        /*0090*/ 	.word	0x000015d0


	//   ....[19]....
        /*0094*/ 	.word	0x00001670


	//   ....[20]....
        /*0098*/ 	.word	0x00001710


	//   ....[21]....
        /*009c*/ 	.word	0x000017b0


	//   ....[22]....
        /*00a0*/ 	.word	0x00001850


	//   ....[23]....
        /*00a4*/ 	.word	0x000018f0


	//   ....[24]....
        /*00a8*/ 	.word	0x00001990


	//   ....[25]....
        /*00ac*/ 	.word	0x00001a30


	//   ....[26]....
        /*00b0*/ 	.word	0x00001ad0


	//   ....[27]....
        /*00b4*/ 	.word	0x00001b70


	//   ....[28]....
        /*00b8*/ 	.word	0x00001c10


	//   ....[29]....
        /*00bc*/ 	.word	0x00001cb0


	//   ....[30]....
        /*00c0*/ 	.word	0x00001d50


	//   ....[31]....
        /*00c4*/ 	.word	0x00001df0


	//   ....[32]....
        /*00c8*/ 	.word	0x00001e90


	//   ....[33]....
        /*00cc*/ 	.word	0x00001f30


	//   ....[34]....
        /*00d0*/ 	.word	0x00001fd0


	//   ....[35]....
        /*00d4*/ 	.word	0x00002070


	//   ....[36]....
        /*00d8*/ 	.word	0x00002110


	//   ....[37]....
        /*00dc*/ 	.word	0x00002610


	//   ....[38]....
        /*00e0*/ 	.word	0x00002780


	//   ....[39]....
        /*00e4*/ 	.word	0x00002850


	//   ....[40]....
        /*00e8*/ 	.word	0x000028f0


	//   ....[41]....
        /*00ec*/ 	.word	0x00002990


	//   ....[42]....
        /*00f0*/ 	.word	0x00002a30


	//   ....[43]....
        /*00f4*/ 	.word	0x00002ad0


	//   ....[44]....
        /*00f8*/ 	.word	0x00002b70


	//   ....[45]....
        /*00fc*/ 	.word	0x00002c10


	//   ....[46]....
        /*0100*/ 	.word	0x00002cb0


	//   ....[47]....
        /*0104*/ 	.word	0x00002d50


	//   ....[48]....
        /*0108*/ 	.word	0x00002df0


	//   ....[49]....
        /*010c*/ 	.word	0x00002e90


	//   ....[50]....
        /*0110*/ 	.word	0x00002f30


	//   ....[51]....
        /*0114*/ 	.word	0x00002fd0


	//   ....[52]....
        /*0118*/ 	.word	0x00003070


	//   ....[53]....
        /*011c*/ 	.word	0x00003110


	//   ....[54]....
        /*0120*/ 	.word	0x000031b0


	//   ....[55]....
        /*0124*/ 	.word	0x00003250


	//   ....[56]....
        /*0128*/ 	.word	0x000032f0


	//   ....[57]....
        /*012c*/ 	.word	0x00003390


	//   ....[58]....
        /*0130*/ 	.word	0x00003430


	//   ....[59]....
        /*0134*/ 	.word	0x000034d0


	//   ....[60]....
        /*0138*/ 	.word	0x00003570


	//   ....[61]....
        /*013c*/ 	.word	0x00003610


	//   ....[62]....
        /*0140*/ 	.word	0x000036b0


	//   ....[63]....
        /*0144*/ 	.word	0x00003750


	//   ....[64]....
        /*0148*/ 	.word	0x000037f0


	//   ....[65]....
        /*014c*/ 	.word	0x00003890


	//   ....[66]....
        /*0150*/ 	.word	0x00003930


	//   ....[67]....
        /*0154*/ 	.word	0x000039d0


	//   ....[68]....
        /*0158*/ 	.word	0x00003a70


	//   ....[69]....
        /*015c*/ 	.word	0x00003b10


	//   ....[70]....
        /*0160*/ 	.word	0x00003bb0


	//   ....[71]....
        /*0164*/ 	.word	0x00004230


	//   ....[72]....
        /*0168*/ 	.word	0x00004360


	//   ....[73]....
        /*016c*/ 	.word	0x00004400


	//   ....[74]....
        /*0170*/ 	.word	0x000044a0


	//   ....[75]....
        /*0174*/ 	.word	0x00004540


	//   ....[76]....
        /*0178*/ 	.word	0x000045e0


	//   ....[77]....
        /*017c*/ 	.word	0x00004680


	//   ....[78]....
        /*0180*/ 	.word	0x00004720


	//   ....[79]....
        /*0184*/ 	.word	0x000047c0


	//   ....[80]....
        /*0188*/ 	.word	0x00004860


	//   ....[81]....
        /*018c*/ 	.word	0x00004900


	//   ....[82]....
        /*0190*/ 	.word	0x000049a0


	//   ....[83]....
        /*0194*/ 	.word	0x00004a40


	//   ....[84]....
        /*0198*/ 	.word	0x00004ae0


	//   ....[85]....
        /*019c*/ 	.word	0x00004b80


	//   ....[86]....
        /*01a0*/ 	.word	0x00004c20


	//   ....[87]....
        /*01a4*/ 	.word	0x00004cc0


	//   ....[88]....
        /*01a8*/ 	.word	0x00004d60


	//   ....[89]....
        /*01ac*/ 	.word	0x00004e00


	//   ....[90]....
        /*01b0*/ 	.word	0x00004ea0


	//   ....[91]....
        /*01b4*/ 	.word	0x00004f40


	//   ....[92]....
        /*01b8*/ 	.word	0x00004fe0


	//   ....[93]....
        /*01bc*/ 	.word	0x00005080


	//   ....[94]....
        /*01c0*/ 	.word	0x00005120


	//   ....[95]....
        /*01c4*/ 	.word	0x000051c0


	//   ....[96]....
        /*01c8*/ 	.word	0x00005260


	//   ....[97]....
        /*01cc*/ 	.word	0x00005300


	//   ....[98]....
        /*01d0*/ 	.word	0x000053a0


	//   ....[99]....
        /*01d4*/ 	.word	0x00005440


	//   ....[100]....
        /*01d8*/ 	.word	0x000054e0


	//   ....[101]....
        /*01dc*/ 	.word	0x00005580


	//   ....[102]....
        /*01e0*/ 	.word	0x00005620


	//   ....[103]....
        /*01e4*/ 	.word	0x000056c0


	//   ....[104]....
        /*01e8*/ 	.word	0x00005760


	//----- nvinfo : EIATTR_EXIT_INSTR_OFFSETS
	.align		4
.L_22:
        /*01ec*/ 	.byte	0x04, 0x1c
        /*01ee*/ 	.short	(.L_24 - .L_23)


	//   ....[0]....
.L_23:
        /*01f0*/ 	.word	0x000041b0


	//   ....[1]....
        /*01f4*/ 	.word	0x00005770


	//----- nvinfo : EIATTR_CRS_STACK_SIZE
	.align		4
.L_24:
        /*01f8*/ 	.byte	0x04, 0x1e
        /*01fa*/ 	.short	(.L_26 - .L_25)
.L_25:
        /*01fc*/ 	.word	0x00000000


	//----- nvinfo : EIATTR_CBANK_PARAM_SIZE
	.align		4
.L_26:
        /*0200*/ 	.byte	0x03, 0x19
        /*0202*/ 	.short	0x0010


	//----- nvinfo : EIATTR_PARAM_CBANK
	.align		4
        /*0204*/ 	.byte	0x04, 0x0a
        /*0206*/ 	.short	(.L_28 - .L_27)
	.align		4
.L_27:
        /*0208*/ 	.word	index@(.nv.constant0._Z11test_kernelPiPs)
        /*020c*/ 	.short	0x0380
        /*020e*/ 	.short	0x0010


	//----- nvinfo : EIATTR_SW_WAR
	.align		4
.L_28:
        /*0210*/ 	.byte	0x04, 0x36
        /*0212*/ 	.short	(.L_30 - .L_29)
.L_29:
        /*0214*/ 	.word	0x00000008
.L_30:


//--------------------- .nv.callgraph             --------------------------
	.section	.nv.callgraph,"",@"SHT_CUDA_CALLGRAPH"
	.align	4
	.sectionentsize	8
	.align		4
        /*0000*/ 	.word	0x00000000
	.align		4
        /*0004*/ 	.word	0xffffffff
	.align		4
        /*0008*/ 	.word	index@(_Z11test_kernelPiPs)
	.align		4
        /*000c*/ 	.word	index@(vprintf)
	.align		4
        /*0010*/ 	.word	0x00000000
	.align		4
        /*0014*/ 	.word	0xfffffffe
	.align		4
        /*0018*/ 	.word	0x00000000
	.align		4
        /*001c*/ 	.word	0xfffffffd
	.align		4
        /*0020*/ 	.word	0x00000000
	.align		4
        /*0024*/ 	.word	0xfffffffc


//--------------------- .nv.constant4             --------------------------
	.section	.nv.constant4,"a",@progbits
	.align	8
	.align		8
.nv.constant4:
        /*0000*/ 	.dword	vprintf
	.align		8
        /*0008*/ 	.dword	$str
	.align		8
        /*0010*/ 	.dword	$str$1
	.align		8
        /*0018*/ 	.dword	$str$2
	.align		8
        /*0020*/ 	.dword	$str$3
	.align		8
        /*0028*/ 	.dword	$str$4
	.align		8
        /*0030*/ 	.dword	$str$5
	.align		8
        /*0038*/ 	.dword	$str$6


//--------------------- .text._Z11test_kernelPiPs --------------------------
	.section	.text._Z11test_kernelPiPs,"ax",@progbits
	.align	128
        .global         _Z11test_kernelPiPs
        .type           _Z11test_kernelPiPs,@function
        .size           _Z11test_kernelPiPs,(.L_x_134 - _Z11test_kernelPiPs)
        .other          _Z11test_kernelPiPs,@"STO_CUDA_ENTRY STV_DEFAULT"
_Z11test_kernelPiPs:
.text._Z11test_kernelPiPs:
[----:B------:R-:W0:Y:S08]  /*0000*/  LDC R1, c[0x0][0x37c] ;  /* 0x0000df00ff017b82 */ /* 0x000e300000000800 */
[----:B------:R-:W1:Y:S01]  /*0010*/  S2UR UR5, SR_CgaCtaId ;  /* 0x00000000000579c3 */ /* 0x000e620000008800 */
[----:B------:R-:W2:Y:S01]  /*0020*/  S2R R27, SR_TID.X ;  /* 0x00000000001b7919 */ /* 0x000ea20000002100 */
[----:B------:R-:W-:Y:S01]  /*0030*/  UMOV UR4, 0x400 ;  /* 0x0000040000047882 */ /* 0x000fe20000000000 */
[----:B------:R-:W3:Y:S01]  /*0040*/  LDCU UR7, c[0x0][0x2f8] ;  /* 0x00005f00ff0777ac */ /* 0x000ee20008000800 */
[----:B0-----:R-:W-:Y:S01]  /*0050*/  VIADD R1, R1, 0xfffffff8 ;  /* 0xfffffff801017836 */ /* 0x001fe20000000000 */
[----:B------:R-:W-:Y:S01]  /*0060*/  BSSY.RECONVERGENT B6, `(.L_x_0) ;  /* 0x000001e000067945 */ /* 0x000fe20003800200 */
[----:B------:R-:W-:-:S03]  /*0070*/  UIADD3 UR36, UPT, UPT, UR4, 0x1000, URZ ;  /* 0x0000100004247890 */ /* 0x000fc6000fffe0ff */
[----:B---3--:R-:W-:Y:S01]  /*0080*/  IADD3 R19, P1, PT, R1, UR7, RZ ;  /* 0x0000000701137c10 */ /* 0x008fe2000ff3e0ff */
[----:B-1----:R-:W-:Y:S02]  /*0090*/  ULEA UR6, UR5, UR4, 0x18 ;  /* 0x0000000405067291 */ /* 0x002fe4000f8ec0ff */
[----:B------:R-:W-:Y:S02]  /*00a0*/  UIADD3 UR4, UPT, UPT, UR4, 0x3000, URZ ;  /* 0x0000300004047890 */ /* 0x000fe4000fffe0ff */
[----:B------:R-:W-:Y:S02]  /*00b0*/  ULEA UR36, UR5, UR36, 0x18 ;  /* 0x0000002405247291 */ /* 0x000fe4000f8ec0ff */
[----:B------:R-:W-:Y:S01]  /*00c0*/  ULEA UR4, UR5, UR4, 0x18 ;  /* 0x0000000405047291 */ /* 0x000fe2000f8ec0ff */
[----:B--2---:R-:W-:Y:S01]  /*00d0*/  IMAD.MOV R3, RZ, RZ, -R27 ;  /* 0x000000ffff037224 */ /* 0x004fe200078e0a1b */
[----:B------:R-:W-:-:S04]  /*00e0*/  ISETP.NE.AND P0, PT, R27, RZ, PT ;  /* 0x000000ff1b00720c */ /* 0x000fc80003f05270 */
[----:B------:R-:W-:Y:S02]  /*00f0*/  LEA R16, R27, UR4, 0x1 ;  /* 0x000000041b107c11 */ /* 0x000fe4000f8e08ff */
[----:B------:R-:W-:Y:S02]  /*0100*/  PRMT R3, R3, 0x7710, RZ ;  /* 0x0000771003037816 */ /* 0x000fe400000000ff */
[C---:B------:R-:W-:Y:S01]  /*0110*/  IADD3 R0, PT, PT, -R27.reuse, 0x400, RZ ;  /* 0x000004001b007810 */ /* 0x040fe20007ffe1ff */
[----:B------:R-:W0:Y:S01]  /*0120*/  LDCU UR4, c[0x0][0x2fc] ;  /* 0x00005f80ff0477ac */ /* 0x000e220008000800 */
[----:B------:R-:W-:Y:S01]  /*0130*/  LEA R26, R27, UR6, 0x2 ;  /* 0x000000061b1a7c11 */ /* 0x000fe2000f8e10ff */
[----:B------:R-:W-:Y:S01]  /*0140*/  VIADD R3, R3, 0x400 ;  /* 0x0000040003037836 */ /* 0x000fe20000000000 */
[----:B------:R-:W-:-:S03]  /*0150*/  LEA R25, R27, UR36, 0x2 ;  /* 0x000000241b197c11 */ /* 0x000fc6000f8e10ff */
[----:B------:R1:W-:Y:S04]  /*0160*/  STS [R26], R0 ;  /* 0x000000001a007388 */ /* 0x0003e80000000800 */
[----:B------:R1:W-:Y:S04]  /*0170*/  STS [R25], R0 ;  /* 0x0000000019007388 */ /* 0x0003e80000000800 */
[----:B------:R1:W-:Y:S01]  /*0180*/  STS.U16 [R16], R3 ;  /* 0x0000000310007388 */ /* 0x0003e20000000400 */
[----:B0-----:R-:W-:Y:S01]  /*0190*/  IADD3.X R18, PT, PT, RZ, UR4, RZ, P1, !PT ;  /* 0x00000004ff127c10 */ /* 0x001fe20008ffe4ff */
[----:B------:R-:W-:Y:S06]  /*01a0*/  BAR.SYNC.DEFER_BLOCKING 0x0 ;  /* 0x0000000000007b1d */ /* 0x000fec0000010000 */
[----:B------:R-:W-:Y:S05]  /*01b0*/  @P0 BRA `(.L_x_1) ;  /* 0x0000000000200947 */ /* 0x000fea0003800000 */
[----:B-1----:R-:W-:Y:S01]  /*01c0*/  MOV R0, 0x0 ;  /* 0x0000000000007802 */ /* 0x002fe20000000f00 */
[----:B------:R-:W0:Y:S01]  /*01d0*/  LDCU.64 UR4, c[0x4][0x8] ;  /* 0x01000100ff0477ac */ /* 0x000e220008000a00 */
[----:B------:R-:W-:Y:S02]  /*01e0*/  CS2R R6, SRZ ;  /* 0x0000000000067805 */ /* 0x000fe4000001ff00 */
[----:B------:R1:W2:Y:S01]  /*01f0*/  LDC.64 R2, c[0x4][R0] ;  /* 0x0100000000027b82 */ /* 0x0002a20000000a00 */
[----:B0-----:R-:W-:Y:S02]  /*0200*/  IMAD.U32 R4, RZ, RZ, UR4 ;  /* 0x00000004ff047e24 */ /* 0x001fe4000f8e00ff */
[----:B-1----:R-:W-:-:S07]  /*0210*/  IMAD.U32 R5, RZ, RZ, UR5 ;  /* 0x00000005ff057e24 */ /* 0x002fce000f8e00ff */
[----:B------:R-:W-:-:S07]  /*0220*/  LEPC R20, `(.L_x_1) ;  /* 0x000000001014794e */ /* 0x000fce0000000000 */
[----:B--2---:R-:W-:Y:S05]  /*0230*/  CALL.ABS.NOINC R2 ;  /* 0x0000000002007343 */ /* 0x004fea0003c00000 */
.L_x_1:
[----:B------:R-:W-:Y:S05]  /*0240*/  BSYNC.RECONVERGENT B6 ;  /* 0x0000000000067941 */ /* 0x000fea0003800200 */
.L_x_0:
[----:B-1----:R-:W0:Y:S01]  /*0250*/  LDS.U16 R0, [R16] ;  /* 0x0000000010007984 */ /* 0x002e220000000400 */
[----:B------:R-:W1:Y:S01]  /*0260*/  S2UR UR5, SR_CgaCtaId ;  /* 0x00000000000579c3 */ /* 0x000e620000008800 */
[----:B------:R-:W-:Y:S02]  /*0270*/  UMOV UR4, 0x400 ;  /* 0x0000040000047882 */ /* 0x000fe40000000000 */
[----:B------:R-:W-:-:S04]  /*0280*/  UIADD3 UR4, UPT, UPT, UR4, 0x3800, URZ ;  /* 0x0000380004047890 */ /* 0x000fc8000fffe0ff */
[----:B-1----:R-:W-:-:S06]  /*0290*/  ULEA UR4, UR5, UR4, 0x18 ;  /* 0x0000000405047291 */ /* 0x002fcc000f8ec0ff */
[C---:B------:R-:W-:Y:S01]  /*02a0*/  LEA R17, R27.reuse, UR4, 0x1 ;  /* 0x000000041b117c11 */ /* 0x040fe2000f8e08ff */
[----:B------:R-:W-:Y:S05]  /*02b0*/  WARPSYNC.ALL ;  /* 0x0000000000007948 */ /* 0x000fea0003800000 */
[----:B0-----:R0:W-:Y:S01]  /*02c0*/  STS.U16 [R17], R0 ;  /* 0x0000000011007388 */ /* 0x0011e20000000400 */
[----:B------:R-:W1:Y:S08]  /*02d0*/  LDC R24, c[0x0][0x360] ;  /* 0x0000d800ff187b82 */ /* 0x000e700000000800 */
[----:B------:R-:W-:Y:S01]  /*02e0*/  BAR.SYNC.DEFER_BLOCKING 0x0 ;  /* 0x0000000000007b1d */ /* 0x000fe20000010000 */
[----:B------:R-:W-:-:S02]  /*02f0*/  ISETP.NE.AND P0, PT, R27, RZ, PT ;  /* 0x000000ff1b00720c */ /* 0x000fc40003f05270 */
[----:B-1----:R-:W-:-:S13]  /*0300*/  ISETP.GE.U32.AND P1, PT, R24, 0x2, PT ;  /* 0x000000021800780c */ /* 0x002fda0003f26070 */
[----:B0-----:R-:W-:Y:S05]  /*0310*/  @!P1 BRA `(.L_x_2) ;  /* 0x0000000000349947 */ /* 0x001fea0003800000 */
[----:B------:R-:W-:-:S07]  /*0320*/  IMAD.MOV.U32 R0, RZ, RZ, R24 ;  /* 0x000000ffff007224 */ /* 0x000fce00078e0018 */
.L_x_3:
[----:B------:R-:W-:-:S04]  /*0330*/  SHF.R.U32.HI R6, RZ, 0x1, R0 ;  /* 0x00000001ff067819 */ /* 0x000fc80000011600 */
[----:B------:R-:W-:-:S13]  /*0340*/  ISETP.GE.U32.AND P1, PT, R27, R6, PT ;  /* 0x000000061b00720c */ /* 0x000fda0003f26070 */
[----:B------:R-:W-:Y:S01]  /*0350*/  @!P1 LOP3.LUT R2, R0, 0x7fe, RZ, 0xc0, !PT ;  /* 0x000007fe00029812 */ /* 0x000fe200078ec0ff */
[----:B------:R-:W-:Y:S03]  /*0360*/  @!P1 LDS.U16 R4, [R17] ;  /* 0x0000000011049984 */ /* 0x000fe60000000400 */
[----:B------:R-:W-:-:S06]  /*0370*/  @!P1 IADD3 R2, PT, PT, R17, R2, RZ ;  /* 0x0000000211029210 */ /* 0x000fcc0007ffe0ff */
[----:B------:R-:W0:Y:S02]  /*0380*/  @!P1 LDS.U16 R2, [R2] ;  /* 0x0000000002029984 */ /* 0x000e240000000400 */
[----:B0-----:R-:W-:-:S05]  /*0390*/  @!P1 VIMNMX.S16x2 R4, PT, PT, R2, R4, !PT ;  /* 0x0000000402049248 */ /* 0x001fca0007fe0300 */
[----:B------:R0:W-:Y:S01]  /*03a0*/  @!P1 STS.U16 [R17], R4 ;  /* 0x0000000411009388 */ /* 0x0001e20000000400 */
[----:B------:R-:W-:Y:S01]  /*03b0*/  BAR.SYNC.DEFER_BLOCKING 0x0 ;  /* 0x0000000000007b1d */ /* 0x000fe20000010000 */
[----:B------:R-:W-:Y:S01]  /*03c0*/  ISETP.GT.U32.AND P1, PT, R0, 0x3, PT ;  /* 0x000000030000780c */ /* 0x000fe20003f24070 */
[----:B------:R-:W-:-:S12]  /*03d0*/  IMAD.MOV.U32 R0, RZ, RZ, R6 ;  /* 0x000000ffff007224 */ /* 0x000fd800078e0006 */
[----:B0-----:R-:W-:Y:S05]  /*03e0*/  @P1 BRA `(.L_x_3) ;  /* 0xfffffffc00d01947 */ /* 0x001fea000383ffff */
.L_x_2:
[----:B------:R-:W-:Y:S04]  /*03f0*/  BSSY.RECONVERGENT B6, `(.L_x_4) ;  /* 0x0000012000067945 */ /* 0x000fe80003800200 */
[----:B------:R-:W-:Y:S05]  /*0400*/  @P0 BRA `(.L_x_5) ;  /* 0x0000000000400947 */ /* 0x000fea0003800000 */
[----:B------:R-:W0:Y:S01]  /*0410*/  S2UR UR5, SR_CgaCtaId ;  /* 0x00000000000579c3 */ /* 0x000e220000008800 */
[----:B------:R-:W-:Y:S01]  /*0420*/  UMOV UR4, 0x400 ;  /* 0x0000040000047882 */ /* 0x000fe20000000000 */
[----:B------:R-:W-:Y:S01]  /*0430*/  MOV R2, 0x0 ;  /* 0x0000000000027802 */ /* 0x000fe20000000f00 */
[----:B------:R-:W1:Y:S01]  /*0440*/  LDCU.64 UR6, c[0x4][0x10] ;  /* 0x01000200ff0677ac */ /* 0x000e620008000a00 */
[----:B------:R-:W-:Y:S01]  /*0450*/  MOV R6, R19 ;  /* 0x0000001300067202 */ /* 0x000fe20000000f00 */
[----:B------:R-:W-:-:S03]  /*0460*/  IMAD.MOV.U32 R7, RZ, RZ, R18 ;  /* 0x000000ffff077224 */ /* 0x000fc600078e0012 */
[----:B------:R-:W2:Y:S01]  /*0470*/  LDC.64 R2, c[0x4][R2] ;  /* 0x0100000002027b82 */ /* 0x000ea20000000a00 */
[----:B-1----:R-:W-:Y:S02]  /*0480*/  IMAD.U32 R4, RZ, RZ, UR6 ;  /* 0x00000006ff047e24 */ /* 0x002fe4000f8e00ff */
[----:B------:R-:W-:Y:S01]  /*0490*/  IMAD.U32 R5, RZ, RZ, UR7 ;  /* 0x00000007ff057e24 */ /* 0x000fe2000f8e00ff */
[----:B0-----:R-:W-:-:S09]  /*04a0*/  ULEA UR4, UR5, UR4, 0x18 ;  /* 0x0000000405047291 */ /* 0x001fd2000f8ec0ff */
[----:B------:R-:W0:Y:S02]  /*04b0*/  LDS.U16 R0, [UR4+0x3800] ;  /* 0x00380004ff007984 */ /* 0x000e240008000400 */
[----:B0-----:R-:W-:Y:S02]  /*04c0*/  PRMT R8, R0, 0x9910, RZ ;  /* 0x0000991000087816 */ /* 0x001fe400000000ff */
[----:B------:R0:W-:Y:S04]  /*04d0*/  STS.U16 [UR4+0x4000], R0 ;  /* 0x00400000ff007988 */ /* 0x0001e80008000404 */
[----:B--2---:R0:W-:Y:S02]  /*04e0*/  STL [R1], R8 ;  /* 0x0000000801007387 */ /* 0x0041e40000100800 */
[----:B------:R-:W-:-:S07]  /*04f0*/  LEPC R20, `(.L_x_5) ;  /* 0x000000001014794e */ /* 0x000fce0000000000 */
[----:B0-----:R-:W-:Y:S05]  /*0500*/  CALL.ABS.NOINC R2 ;  /* 0x0000000002007343 */ /* 0x001fea0003c00000 */
.L_x_5:
[----:B------:R-:W-:Y:S05]  /*0510*/  BSYNC.RECONVERGENT B6 ;  /* 0x0000000000067941 */ /* 0x000fea0003800200 */
.L_x_4:
[----:B------:R-:W0:Y:S01]  /*0520*/  LDS.U16 R16, [R16] ;  /* 0x0000000010107984 */ /* 0x000e220000000400 */
[----:B------:R-:W-:Y:S01]  /*0530*/  ISETP.GE.U32.AND P1, PT, R24, 0x2, PT ;  /* 0x000000021800780c */ /* 0x000fe20003f26070 */
[----:B------:R-:W-:Y:S05]  /*0540*/  WARPSYNC.ALL ;  /* 0x0000000000007948 */ /* 0x000fea0003800000 */
[----:B------:R-:W-:Y:S01]  /*0550*/  ISETP.NE.AND P0, PT, R27, RZ, PT ;  /* 0x000000ff1b00720c */ /* 0x000fe20003f05270 */
[----:B0-----:R0:W-:Y:S01]  /*0560*/  STS.U16 [R17], R16 ;  /* 0x0000001011007388 */ /* 0x0011e20000000400 */
[----:B------:R-:W-:Y:S06]  /*0570*/  BAR.SYNC.DEFER_BLOCKING 0x0 ;  /* 0x0000000000007b1d */ /* 0x000fec0000010000 */
[----:B------:R-:W-:Y:S05]  /*0580*/  @!P1 BRA `(.L_x_6) ;  /* 0x0000000000349947 */ /* 0x000fea0003800000 */
[----:B------:R-:W-:-:S07]  /*0590*/  IMAD.MOV.U32 R0, RZ, RZ, R24 ;  /* 0x000000ffff007224 */ /* 0x000fce00078e0018 */
.L_x_7:
[----:B------:R-:W-:-:S04]  /*05a0*/  SHF.R.U32.HI R6, RZ, 0x1, R0 ;  /* 0x00000001ff067819 */ /* 0x000fc80000011600 */
[----:B------:R-:W-:-:S13]  /*05b0*/  ISETP.GE.U32.AND P1, PT, R27, R6, PT ;  /* 0x000000061b00720c */ /* 0x000fda0003f26070 */
[----:B------:R-:W-:Y:S01]  /*05c0*/  @!P1 LOP3.LUT R2, R0, 0x7fe, RZ, 0xc0, !PT ;  /* 0x000007fe00029812 */ /* 0x000fe200078ec0ff */
[----:B------:R-:W-:Y:S04]  /*05d0*/  @!P1 LDS.U16 R4, [R17] ;  /* 0x0000000011049984 */ /* 0x000fe80000000400 */
[----:B------:R-:W-:-:S06]  /*05e0*/  @!P1 IMAD.IADD R2, R17, 0x1, R2 ;  /* 0x0000000111029824 */ /* 0x000fcc00078e0202 */
[----:B------:R-:W1:Y:S02]  /*05f0*/  @!P1 LDS.U16 R2, [R2] ;  /* 0x0000000002029984 */ /* 0x000e640000000400 */
[----:B-1----:R-:W-:-:S05]  /*0600*/  @!P1 VIMNMX.S16x2 R4, PT, PT, R2, R4, PT ;  /* 0x0000000402049248 */ /* 0x002fca0003fe0300 */
[----:B------:R1:W-:Y:S01]  /*0610*/  @!P1 STS.U16 [R17], R4 ;  /* 0x0000000411009388 */ /* 0x0003e20000000400 */
[----:B------:R-:W-:Y:S01]  /*0620*/  BAR.SYNC.DEFER_BLOCKING 0x0 ;  /* 0x0000000000007b1d */ /* 0x000fe20000010000 */
[----:B------:R-:W-:Y:S02]  /*0630*/  ISETP.GT.U32.AND P1, PT, R0, 0x3, PT ;  /* 0x000000030000780c */ /* 0x000fe40003f24070 */
[----:B------:R-:W-:-:S11]  /*0640*/  MOV R0, R6 ;  /* 0x0000000600007202 */ /* 0x000fd60000000f00 */
[----:B-1----:R-:W-:Y:S05]  /*0650*/  @P1 BRA `(.L_x_7) ;  /* 0xfffffffc00d01947 */ /* 0x002fea000383ffff */
.L_x_6:
[----:B------:R-:W-:Y:S04]  /*0660*/  BSSY.RECONVERGENT B6, `(.L_x_8) ;  /* 0x0000012000067945 */ /* 0x000fe80003800200 */
[----:B------:R-:W-:Y:S05]  /*0670*/  @P0 BRA `(.L_x_9) ;  /* 0x0000000000400947 */ /* 0x000fea0003800000 */
[----:B------:R-:W1:Y:S01]  /*0680*/  S2UR UR5, SR_CgaCtaId ;  /* 0x00000000000579c3 */ /* 0x000e620000008800 */
[----:B------:R-:W-:Y:S01]  /*0690*/  UMOV UR4, 0x400 ;  /* 0x0000040000047882 */ /* 0x000fe20000000000 */
[----:B------:R-:W-:Y:S01]  /*06a0*/  MOV R3, 0x0 ;  /* 0x0000000000037802 */ /* 0x000fe20000000f00 */
[----:B------:R-:W2:Y:S01]  /*06b0*/  LDCU.64 UR6, c[0x4][0x18] ;  /* 0x01000300ff0677ac */ /* 0x000ea20008000a00 */
[----:B------:R-:W-:Y:S01]  /*06c0*/  IMAD.MOV.U32 R6, RZ, RZ, R19 ;  /* 0x000000ffff067224 */ /* 0x000fe200078e0013 */
[----:B------:R-:W-:-:S03]  /*06d0*/  MOV R7, R18 ;  /* 0x0000001200077202 */ /* 0x000fc60000000f00 */
[----:B------:R3:W4:Y:S01]  /*06e0*/  LDC.64 R8, c[0x4][R3] ;  /* 0x0100000003087b82 */ /* 0x0007220000000a00 */
[----:B--2---:R-:W-:Y:S02]  /*06f0*/  IMAD.U32 R4, RZ, RZ, UR6 ;  /* 0x00000006ff047e24 */ /* 0x004fe4000f8e00ff */
[----:B------:R-:W-:Y:S01]  /*0700*/  IMAD.U32 R5, RZ, RZ, UR7 ;  /* 0x00000007ff057e24 */ /* 0x000fe2000f8e00ff */
[----:B-1----:R-:W-:-:S09]  /*0710*/  ULEA UR4, UR5, UR4, 0x18 ;  /* 0x0000000405047291 */ /* 0x002fd2000f8ec0ff */
[----:B------:R-:W1:Y:S02]  /*0720*/  LDS.U16 R0, [UR4+0x3800] ;  /* 0x00380004ff007984 */ /* 0x000e640008000400 */
[----:B-1----:R-:W-:Y:S02]  /*0730*/  PRMT R2, R0, 0x9910, RZ ;  /* 0x0000991000027816 */ /* 0x002fe400000000ff */
[----:B------:R3:W-:Y:S04]  /*0740*/  STS.U16 [UR4+0x4000], R0 ;  /* 0x00400000ff007988 */ /* 0x0007e80008000404 */
[----:B----4-:R3:W-:Y:S02]  /*0750*/  STL [R1], R2 ;  /* 0x0000000201007387 */ /* 0x0107e40000100800 */
[----:B------:R-:W-:-:S07]  /*0760*/  LEPC R20, `(.L_x_9) ;  /* 0x000000001014794e */ /* 0x000fce0000000000 */
[----:B0--3--:R-:W-:Y:S05]  /*0770*/  CALL.ABS.NOINC R8 ;  /* 0x0000000008007343 */ /* 0x009fea0003c00000 */
.L_x_9:
[----:B------:R-:W-:Y:S05]  /*0780*/  BSYNC.RECONVERGENT B6 ;  /* 0x0000000000067941 */ /* 0x000fea0003800200 */
.L_x_8:
[C---:B------:R-:W-:Y:S01]  /*0790*/  ISETP.GE.U32.AND P1, PT, R24.reuse, 0x2, PT ;  /* 0x000000021800780c */ /* 0x040fe20003f26070 */
[----:B------:R-:W-:-:S05]  /*07a0*/  VIADD R0, R24, 0xffffffff ;  /* 0xffffffff18007836 */ /* 0x000fca0000000000 */
[----:B------:R-:W-:-:S07]  /*07b0*/  ISETP.NE.AND P0, PT, R27, R0, PT ;  /* 0x000000001b00720c */ /* 0x000fce0003f05270 */
[----:B------:R-:W-:Y:S06]  /*07c0*/  @!P1 BRA `(.L_x_10) ;  /* 0x0000000000409947 */ /* 0x000fec0003800000 */
[----:B------:R-:W-:Y:S02]  /*07d0*/  VIADD R0, R27, 0x1 ;  /* 0x000000011b007836 */ /* 0x000fe40000000000 */
[----:B------:R-:W-:-:S07]  /*07e0*/  IMAD.MOV.U32 R2, RZ, RZ, 0x1 ;  /* 0x00000001ff027424 */ /* 0x000fce00078e00ff */
.L_x_11:
[----:B------:R-:W-:Y:S01]  /*07f0*/  SHF.L.U32 R5, R2, 0x1, RZ ;  /* 0x0000000102057819 */ /* 0x000fe200000006ff */
[----:B------:R-:W-:Y:S05]  /*0800*/  WARPSYNC.ALL ;  /* 0x0000000000007948 */ /* 0x000fea0003800000 */
[----:B------:R-:W-:-:S05]  /*0810*/  VIADD R3, R5, 0xffffffff ;  /* 0xffffffff05037836 */ /* 0x000fca0000000000 */
[----:B------:R-:W-:-:S13]  /*0820*/  LOP3.LUT P1, RZ, R3, R0, RZ, 0xc0, !PT ;  /* 0x0000000003ff7212 */ /* 0x000fda000782c0ff */
[----:B------:R-:W-:-:S05]  /*0830*/  @!P1 IMAD.IADD R2, R27, 0x1, -R2 ;  /* 0x000000011b029824 */ /* 0x000fca00078e0a02 */
[----:B------:R-:W-:Y:S02]  /*0840*/  @!P1 LEA R3, R2, UR36, 0x2 ;  /* 0x0000002402039c11 */ /* 0x000fe4000f8e10ff */
[----:B------:R-:W-:Y:S04]  /*0850*/  @!P1 LDS R2, [R25] ;  /* 0x0000000019029984 */ /* 0x000fe80000000800 */
[----:B------:R-:W1:Y:S02]  /*0860*/  @!P1 LDS R3, [R3] ;  /* 0x0000000003039984 */ /* 0x000e640000000800 */
[----:B-1----:R-:W-:Y:S01]  /*0870*/  @!P1 IMAD.IADD R4, R2, 0x1, R3 ;  /* 0x0000000102049824 */ /* 0x002fe200078e0203 */
[----:B------:R-:W-:-:S04]  /*0880*/  MOV R2, R5 ;  /* 0x0000000500027202 */ /* 0x000fc80000000f00 */
[----:B------:R1:W-:Y:S01]  /*0890*/  @!P1 STS [R25], R4 ;  /* 0x0000000419009388 */ /* 0x0003e20000000800 */
[----:B------:R-:W-:Y:S01]  /*08a0*/  BAR.SYNC.DEFER_BLOCKING 0x0 ;  /* 0x0000000000007b1d */ /* 0x000fe20000010000 */
[----:B------:R-:W-:-:S13]  /*08b0*/  ISETP.GE.U32.AND P1, PT, R5, R24, PT ;  /* 0x000000180500720c */ /* 0x000fda0003f26070 */
[----:B-1----:R-:W-:Y:S05]  /*08c0*/  @!P1 BRA `(.L_x_11) ;  /* 0xfffffffc00c89947 */ /* 0x002fea000383ffff */
.L_x_10:
[----:B------:R-:W-:Y:S01]  /*08d0*/  ISETP.GE.U32.AND P1, PT, R24, 0x2, PT ;  /* 0x000000021800780c */ /* 0x000fe20003f26070 */
[----:B------:R-:W-:Y:S05]  /*08e0*/  WARPSYNC.ALL ;  /* 0x0000000000007948 */ /* 0x000fea0003800000 */
[----:B------:R1:W-:Y:S01]  /*08f0*/  @!P0 STS [R25], RZ ;  /* 0x000000ff19008388 */ /* 0x0003e20000000800 */
[----:B------:R-:W-:Y:S01]  /*0900*/  BAR.SYNC.DEFER_BLOCKING 0x0 ;  /* 0x0000000000007b1d */ /* 0x000fe20000010000 */
[----:B------:R-:W-:-:S05]  /*0910*/  ISETP.NE.AND P0, PT, R27, RZ, PT ;  /* 0x000000ff1b00720c */ /* 0x000fca0003f05270 */
[----:B------:R-:W-:Y:S08]  /*0920*/  @!P1 BRA `(.L_x_12) ;  /* 0x0000000000809947 */ /* 0x000ff00003800000 */
[----:B------:R-:W-:Y:S02]  /*0930*/  VIADD R10, R27, 0x1 ;  /* 0x000000011b0a7836 */ /* 0x000fe40000000000 */
[----:B------:R-:W-:-:S07]  /*0940*/  IMAD.MOV.U32 R0, RZ, RZ, R24 ;  /* 0x000000ffff007224 */ /* 0x000fce00078e0018 */
.L_x_13:
[----:B------:R-:W-:Y:S02]  /*0950*/  LOP3.LUT P1, R4, R0, 0x7fe, RZ, 0xc0, !PT ;  /* 0x000007fe00047812 */ /* 0x000fe4000782c0ff */
[----:B------:R-:W-:Y:S02]  /*0960*/  SHF.R.U32.HI R8, RZ, 0x1, R0 ;  /* 0x00000001ff087819 */ /* 0x000fe40000011600 */
[----:B------:R-:W2:Y:S01]  /*0970*/  I2F.U32.RP R5, R4 ;  /* 0x0000000400057306 */ /* 0x000ea20000209000 */
[----:B------:R-:W-:-:S07]  /*0980*/  IADD3 R7, PT, PT, RZ, -R4, RZ ;  /* 0x80000004ff077210 */ /* 0x000fce0007ffe0ff */
[----:B--2---:R-:W2:Y:S02]  /*0990*/  MUFU.RCP R5, R5 ;  /* 0x0000000500057308 */ /* 0x004ea40000001000 */
[----:B--2---:R-:W-:-:S06]  /*09a0*/  VIADD R2, R5, 0xffffffe ;  /* 0x0ffffffe05027836 */ /* 0x004fcc0000000000 */
[----:B------:R2:W3:Y:S02]  /*09b0*/  F2I.FTZ.U32.TRUNC.NTZ R3, R2 ;  /* 0x0000000200037305 */ /* 0x0004e4000021f000 */
[----:B--2---:R-:W-:Y:S02]  /*09c0*/  IMAD.MOV.U32 R2, RZ, RZ, RZ ;  /* 0x000000ffff027224 */ /* 0x004fe400078e00ff */
[----:B---3--:R-:W-:-:S04]  /*09d0*/  IMAD R7, R7, R3, RZ ;  /* 0x0000000307077224 */ /* 0x008fc800078e02ff */
[----:B------:R-:W-:-:S06]  /*09e0*/  IMAD.HI.U32 R3, R3, R7, R2 ;  /* 0x0000000703037227 */ /* 0x000fcc00078e0002 */
[----:B------:R-:W-:-:S04]  /*09f0*/  IMAD.HI.U32 R3, R3, R10, RZ ;  /* 0x0000000a03037227 */ /* 0x000fc800078e00ff */
[----:B------:R-:W-:-:S04]  /*0a00*/  IMAD.MOV R3, RZ, RZ, -R3 ;  /* 0x000000ffff037224 */ /* 0x000fc800078e0a03 */
[----:B------:R-:W-:-:S05]  /*0a10*/  IMAD R3, R4, R3, R10 ;  /* 0x0000000304037224 */ /* 0x000fca00078e020a */
[----:B------:R-:W-:-:S13]  /*0a20*/  ISETP.GE.U32.AND P2, PT, R3, R4, PT ;  /* 0x000000040300720c */ /* 0x000fda0003f46070 */
[----:B------:R-:W-:-:S05]  /*0a30*/  @P2 IMAD.IADD R3, R3, 0x1, -R4 ;  /* 0x0000000103032824 */ /* 0x000fca00078e0a04 */
[----:B------:R-:W-:-:S13]  /*0a40*/  ISETP.GE.U32.AND P2, PT, R3, R4, PT ;  /* 0x000000040300720c */ /* 0x000fda0003f46070 */
[----:B------:R-:W-:Y:S02]  /*0a50*/  @P2 IADD3 R3, PT, PT, -R4, R3, RZ ;  /* 0x0000000304032210 */ /* 0x000fe40007ffe1ff */
[----:B------:R-:W-:-:S04]  /*0a60*/  @!P1 LOP3.LUT R3, RZ, R4, RZ, 0x33, !PT ;  /* 0x00000004ff039212 */ /* 0x000fc800078e33ff */
[----:B------:R-:W-:-:S13]  /*0a70*/  ISETP.NE.AND P1, PT, R3, RZ, PT ;  /* 0x000000ff0300720c */ /* 0x000fda0003f25270 */
[----:B------:R-:W-:Y:S01]  /*0a80*/  @!P1 IMAD.IADD R2, R27, 0x1, -R8 ;  /* 0x000000011b029824 */ /* 0x000fe200078e0a08 */
[----:B------:R-:W2:Y:S04]  /*0a90*/  @!P1 LDS R4, [R25] ;  /* 0x0000000019049984 */ /* 0x000ea80000000800 */
[----:B------:R-:W-:-:S05]  /*0aa0*/  @!P1 LEA R2, R2, UR36, 0x2 ;  /* 0x0000002402029c11 */ /* 0x000fca000f8e10ff */
[----:B------:R-:W3:Y:S04]  /*0ab0*/  @!P1 LDS R3, [R2] ;  /* 0x0000000002039984 */ /* 0x000ee80000000800 */
[----:B--2---:R2:W-:Y:S01]  /*0ac0*/  @!P1 STS [R2], R4 ;  /* 0x0000000402009388 */ /* 0x0045e20000000800 */
[----:B---3--:R-:W-:-:S05]  /*0ad0*/  @!P1 IMAD.IADD R6, R3, 0x1, R4 ;  /* 0x0000000103069824 */ /* 0x008fca00078e0204 */
[----:B------:R2:W-:Y:S01]  /*0ae0*/  @!P1 STS [R25], R6 ;  /* 0x0000000619009388 */ /* 0x0005e20000000800 */
[----:B------:R-:W-:Y:S01]  /*0af0*/  BAR.SYNC.DEFER_BLOCKING 0x0 ;  /* 0x0000000000007b1d */ /* 0x000fe20000010000 */
[----:B------:R-:W-:Y:S01]  /*0b00*/  ISETP.GT.U32.AND P1, PT, R0, 0x3, PT ;  /* 0x000000030000780c */ /* 0x000fe20003f24070 */
[----:B------:R-:W-:-:S12]  /*0b10*/  IMAD.MOV.U32 R0, RZ, RZ, R8 ;  /* 0x000000ffff007224 */ /* 0x000fd800078e0008 */
[----:B--2---:R-:W-:Y:S05]  /*0b20*/  @P1 BRA `(.L_x_13) ;  /* 0xfffffffc00881947 */ /* 0x004fea000383ffff */
.L_x_12:
[----:B------:R-:W-:Y:S05]  /*0b30*/  @P0 BRA `(.L_x_14) ;  /* 0x0000001400780947 */ /* 0x000fea0003800000 */
[----:B------:R-:W-:Y:S01]  /*0b40*/  MOV R0, 0x0 ;  /* 0x0000000000007802 */ /* 0x000fe20000000f00 */
[----:B------:R-:W2:Y:S01]  /*0b50*/  LDCU.64 UR4, c[0x4][0x20] ;  /* 0x01000400ff0477ac */ /* 0x000ea20008000a00 */
[----:B------:R-:W-:Y:S02]  /*0b60*/  CS2R R6, SRZ ;  /* 0x0000000000067805 */ /* 0x000fe4000001ff00 */
[----:B------:R3:W4:Y:S01]  /*0b70*/  LDC.64 R2, c[0x4][R0] ;  /* 0x0100000000027b82 */ /* 0x0007220000000a00 */
[----:B--2---:R-:W-:Y:S01]  /*0b80*/  MOV R4, UR4 ;  /* 0x0000000400047c02 */ /* 0x004fe20008000f00 */
[----:B---3--:R-:W-:-:S07]  /*0b90*/  IMAD.U32 R5, RZ, RZ, UR5 ;  /* 0x00000005ff057e24 */ /* 0x008fce000f8e00ff */
[----:B------:R-:W-:-:S07]  /*0ba0*/  LEPC R20, `(.L_x_15) ;  /* 0x000000001014794e */ /* 0x000fce0000000000 */
[----:B01--4-:R-:W-:Y:S05]  /*0bb0*/  CALL.ABS.NOINC R2 ;  /* 0x0000000002007343 */ /* 0x013fea0003c00000 */
.L_x_15:
[----:B------:R-:W-:Y:S01]  /*0bc0*/  BSSY.RECONVERGENT B6, `(.L_x_16) ;  /* 0x000014e000067945 */ /* 0x000fe20003800200 */
[----:B------:R-:W-:-:S07]  /*0bd0*/  IMAD.MOV.U32 R22, RZ, RZ, 0x40 ;  /* 0x00000040ff167424 */ /* 0x000fce00078e00ff */
.L_x_49:
[----:B------:R0:W1:Y:S01]  /*0be0*/  LDS R0, [R22+UR36+-0x40] ;  /* 0xffffc02416007984 */ /* 0x0000620008000800 */
[----:B------:R-:W2:Y:S01]  /*0bf0*/  LDCU UR4, c[0x0][0x2f8] ;  /* 0x00005f00ff0477ac */ /* 0x000ea20008000800 */
[----:B------:R-:W-:Y:S01]  /*0c00*/  MOV R2, 0x0 ;  /* 0x0000000000027802 */ /* 0x000fe20000000f00 */
[----:B------:R-:W-:Y:S01]  /*0c10*/  IMAD.MOV.U32 R7, RZ, RZ, R18 ;  /* 0x000000ffff077224 */ /* 0x000fe200078e0012 */
[C---:B------:R-:W-:Y:S02]  /*0c20*/  IADD3 R17, PT, PT, R22.reuse, UR36, RZ ;  /* 0x0000002416117c10 */ /* 0x040fe4000fffe0ff */
[----:B------:R-:W-:Y:S02]  /*0c30*/  MOV R6, R19 ;  /* 0x0000001300067202 */ /* 0x000fe40000000f00 */
[----:B------:R-:W3:Y:S01]  /*0c40*/  LDC.64 R2, c[0x4][R2] ;  /* 0x0100000002027b82 */ /* 0x000ee20000000a00 */
[----:B0-----:R-:W-:-:S05]  /*0c50*/  VIADD R22, R22, 0x80 ;  /* 0x0000008016167836 */ /* 0x001fca0000000000 */
[----:B------:R-:W-:-:S04]  /*0c60*/  ISETP.NE.AND P0, PT, R22, 0x1040, PT ;  /* 0x000010401600780c */ /* 0x000fc80003f05270 */
[----:B------:R-:W-:Y:S01]  /*0c70*/  P2R R23, PR, RZ, 0x1 ;  /* 0x00000001ff177803 */ /* 0x000fe20000000000 */
[----:B--2---:R-:W-:Y:S01]  /*0c80*/  VIADD R9, R19, -UR4 ;  /* 0x8000000413097c36 */ /* 0x004fe20008000000 */
[----:B------:R-:W0:Y:S02]  /*0c90*/  LDCU.64 UR4, c[0x4][0x28] ;  /* 0x01000500ff0477ac */ /* 0x000e240008000a00 */
[----:B0-----:R-:W-:Y:S02]  /*0ca0*/  IMAD.U32 R4, RZ, RZ, UR4 ;  /* 0x00000004ff047e24 */ /* 0x001fe4000f8e00ff */
[----:B-1----:R0:W-:Y:S01]  /*0cb0*/  STL [R9], R0 ;  /* 0x0000000009007387 */ /* 0x0021e20000100800 */
[----:B------:R-:W-:-:S07]  /*0cc0*/  IMAD.U32 R5, RZ, RZ, UR5 ;  /* 0x00000005ff057e24 */ /* 0x000fce000f8e00ff */
[----:B------:R-:W-:-:S07]  /*0cd0*/  LEPC R20, `(.L_x_17) ;  /* 0x000000001014794e */ /* 0x000fce0000000000 */
[----:B0--3--:R-:W-:Y:S05]  /*0ce0*/  CALL.ABS.NOINC R2 ;  /* 0x0000000002007343 */ /* 0x009fea0003c00000 */
.L_x_17:
[----:B------:R-:W0:Y:S01]  /*0cf0*/  LDS R3, [R17+-0x3c] ;  /* 0xffffc40011037984 */ /* 0x000e220000000800 */
[----:B------:R-:W1:Y:S01]  /*0d00*/  LDCU UR4, c[0x0][0x2f8] ;  /* 0x00005f00ff0477ac */ /* 0x000e620008000800 */
[----:B------:R-:W-:Y:S01]  /*0d10*/  MOV R16, 0x0 ;  /* 0x0000000000107802 */ /* 0x000fe20000000f00 */
[----:B------:R-:W-:Y:S02]  /*0d20*/  IMAD.MOV.U32 R6, RZ, RZ, R19 ;  /* 0x000000ffff067224 */ /* 0x000fe400078e0013 */
[----:B------:R-:W-:Y:S01]  /*0d30*/  IMAD.MOV.U32 R7, RZ, RZ, R18 ;  /* 0x000000ffff077224 */ /* 0x000fe200078e0012 */
[----:B------:R2:W3:Y:S01]  /*0d40*/  LDC.64 R8, c[0x4][R16] ;  /* 0x0100000010087b82 */ /* 0x0004e20000000a00 */
[----:B-1----:R-:W-:Y:S01]  /*0d50*/  VIADD R2, R19, -UR4 ;  /* 0x8000000413027c36 */ /* 0x002fe20008000000 */
[----:B------:R-:W1:Y:S02]  /*0d60*/  LDCU.64 UR4, c[0x4][0x28] ;  /* 0x01000500ff0477ac */ /* 0x000e640008000a00 */
[----:B-1----:R-:W-:Y:S01]  /*0d70*/  IMAD.U32 R4, RZ, RZ, UR4 ;  /* 0x00000004ff047e24 */ /* 0x002fe2000f8e00ff */
[----:B------:R-:W-:Y:S01]  /*0d80*/  MOV R5, UR5 ;  /* 0x0000000500057c02 */ /* 0x000fe20008000f00 */
[----:B0-----:R2:W-:Y:S06]  /*0d90*/  STL [R2], R3 ;  /* 0x0000000302007387 */ /* 0x0015ec0000100800 */
[----:B------:R-:W-:-:S07]  /*0da0*/  LEPC R20, `(.L_x_18) ;  /* 0x000000001014794e */ /* 0x000fce0000000000 */
[----:B--23--:R-:W-:Y:S05]  /*0db0*/  CALL.ABS.NOINC R8 ;  /* 0x0000000008007343 */ /* 0x00cfea0003c00000 */
.L_x_18:
[----:B------:R-:W0:Y:S01]  /*0dc0*/  LDS R3, [R17+-0x38] ;  /* 0xffffc80011037984 */ /* 0x000e220000000800 */
[----:B------:R1:W2:Y:S01]  /*0dd0*/  LDC.64 R8, c[0x4][R16] ;  /* 0x0100000010087b82 */ /* 0x0002a20000000a00 */
[----:B------:R-:W3:Y:S01]  /*0de0*/  LDCU.64 UR4, c[0x4][0x28] ;  /* 0x01000500ff0477ac */ /* 0x000ee20008000a00 */
[----:B------:R-:W-:Y:S02]  /*0df0*/  IMAD.MOV.U32 R6, RZ, RZ, R19 ;  /* 0x000000ffff067224 */ /* 0x000fe400078e0013 */
[----:B------:R-:W-:Y:S02]  /*0e00*/  IMAD.MOV.U32 R7, RZ, RZ, R18 ;  /* 0x000000ffff077224 */ /* 0x000fe400078e0012 */
[----:B---3--:R-:W-:Y:S01]  /*0e10*/  IMAD.U32 R4, RZ, RZ, UR4 ;  /* 0x00000004ff047e24 */ /* 0x008fe2000f8e00ff */
[----:B------:R-:W-:Y:S01]  /*0e20*/  MOV R5, UR5 ;  /* 0x0000000500057c02 */ /* 0x000fe20008000f00 */
[----:B0-----:R1:W-:Y:S06]  /*0e30*/  STL [R2], R3 ;  /* 0x0000000302007387 */ /* 0x0013ec0000100800 */
[----:B------:R-:W-:-:S07]  /*0e40*/  LEPC R20, `(.L_x_19) ;  /* 0x000000001014794e */ /* 0x000fce0000000000 */
[----:B-12---:R-:W-:Y:S05]  /*0e50*/  CALL.ABS.NOINC R8 ;  /* 0x0000000008007343 */ /* 0x006fea0003c00000 */
.L_x_19:
        /* <DEDUP_REMOVED lines=10> */
.L_x_20:
        /* <DEDUP_REMOVED lines=10> */
.L_x_21:
        /* <DEDUP_REMOVED lines=10> */
.L_x_22:
        /* <DEDUP_REMOVED lines=10> */
.L_x_23:
        /* <DEDUP_REMOVED lines=10> */
.L_x_24:
        /* <DEDUP_REMOVED lines=10> */
.L_x_25:
        /* <DEDUP_REMOVED lines=10> */
.L_x_26:
        /* <DEDUP_REMOVED lines=10> */
.L_x_27:
        /* <DEDUP_REMOVED lines=10> */
.L_x_28:
        /* <DEDUP_REMOVED lines=10> */
.L_x_29:
        /* <DEDUP_REMOVED lines=10> */
.L_x_30:
        /* <DEDUP_REMOVED lines=10> */
.L_x_31:
        /* <DEDUP_REMOVED lines=10> */
.L_x_32:
[----:B------:R-:W0:Y:S01]  /*1680*/  LDS R3, [R17] ;  /* 0x0000000011037984 */ /* 0x000e220000000800 */
        /* <DEDUP_REMOVED lines=9> */
.L_x_33:
[----:B------:R-:W0:Y:S01]  /*1720*/  LDS R3, [R17+0x4] ;  /* 0x0000040011037984 */ /* 0x000e220000000800 */
        /* <DEDUP_REMOVED lines=9> */
.L_x_34:
        /* <DEDUP_REMOVED lines=10> */
.L_x_35:
        /* <DEDUP_REMOVED lines=10> */
.L_x_36:
        /* <DEDUP_REMOVED lines=10> */
.L_x_37:
        /* <DEDUP_REMOVED lines=10> */
.L_x_38:
        /* <DEDUP_REMOVED lines=10> */
.L_x_39:
        /* <DEDUP_REMOVED lines=10> */
.L_x_40:
        /* <DEDUP_REMOVED lines=10> */
.L_x_41:
        /* <DEDUP_REMOVED lines=10> */
.L_x_42:
        /* <DEDUP_REMOVED lines=10> */
.L_x_43:
        /* <DEDUP_REMOVED lines=10> */
.L_x_44:
        /* <DEDUP_REMOVED lines=10> */
.L_x_45:
        /* <DEDUP_REMOVED lines=10> */
.L_x_46:
        /* <DEDUP_REMOVED lines=10> */
.L_x_47:
        /* <DEDUP_REMOVED lines=10> */
.L_x_48:
[----:B------:R-:W-:-:S13]  /*2080*/  ISETP.NE.AND P6, PT, R23, RZ, PT ;  /* 0x000000ff1700720c */ /* 0x000fda0003fc5270 */
[----:B------:R-:W-:Y:S05]  /*2090*/  @P6 BRA `(.L_x_49) ;  /* 0xffffffe800d06947 */ /* 0x000fea000383ffff */
[----:B------:R-:W-:Y:S05]  /*20a0*/  BSYNC.RECONVERGENT B6 ;  /* 0x0000000000067941 */ /* 0x000fea0003800200 */
.L_x_16:
[----:B------:R-:W0:Y:S01]  /*20b0*/  LDC.64 R16, c[0x4][R16] ;  /* 0x0100000010107b82 */ /* 0x000e220000000a00 */
[----:B------:R-:W1:Y:S01]  /*20c0*/  LDCU.64 UR4, c[0x4][0x30] ;  /* 0x01000600ff0477ac */ /* 0x000e620008000a00 */
[----:B------:R-:W-:Y:S01]  /*20d0*/  CS2R R6, SRZ ;  /* 0x0000000000067805 */ /* 0x000fe2000001ff00 */
[----:B-1----:R-:W-:Y:S01]  /*20e0*/  IMAD.U32 R4, RZ, RZ, UR4 ;  /* 0x00000004ff047e24 */ /* 0x002fe2000f8e00ff */
[----:B------:R-:W-:-:S07]  /*20f0*/  MOV R5, UR5 ;  /* 0x0000000500057c02 */ /* 0x000fce0008000f00 */
[----:B------:R-:W-:-:S07]  /*2100*/  LEPC R20, `(.L_x_14) ;  /* 0x000000001014794e */ /* 0x000fce0000000000 */
[----:B0-----:R-:W-:Y:S05]  /*2110*/  CALL.ABS.NOINC R16 ;  /* 0x0000000010007343 */ /* 0x001fea0003c00000 */
.L_x_14:
[----:B------:R-:W-:Y:S05]  /*2120*/  WARPSYNC.ALL ;  /* 0x0000000000007948 */ /* 0x000fea0003800000 */
[----:B------:R-:W-:Y:S01]  /*2130*/  BAR.SYNC.DEFER_BLOCKING 0x0 ;  /* 0x0000000000007b1d */ /* 0x000fe20000010000 */
[----:B------:R-:W-:Y:S02]  /*2140*/  IADD3 R0, PT, PT, -R27, 0x400, RZ ;  /* 0x000004001b007810 */ /* 0x000fe40007ffe1ff */
[----:B------:R-:W-:-:S03]  /*2150*/  ISETP.GE.U32.AND P0, PT, R24, 0x2, PT ;  /* 0x000000021800780c */ /* 0x000fc60003f06070 */
[----:B------:R2:W-:Y:S10]  /*2160*/  STS [R25], R0 ;  /* 0x0000000019007388 */ /* 0x0005f40000000800 */
[----:B--2---:R-:W-:Y:S05]  /*2170*/  @!P0 BRA `(.L_x_50) ;  /* 0x0000000000588947 */ /* 0x004fea0003800000 */
[----:B------:R-:W-:Y:S01]  /*2180*/  VIADD R4, R27, 0x1 ;  /* 0x000000011b047836 */ /* 0x000fe20000000000 */
[----:B------:R-:W-:-:S06]  /*2190*/  UMOV UR4, 0x1 ;  /* 0x0000000100047882 */ /* 0x000fcc0000000000 */
.L_x_53:
[----:B------:R-:W-:Y:S01]  /*21a0*/  USHF.L.U32 UR5, UR4, 0x1, URZ ;  /* 0x0000000104057899 */ /* 0x000fe200080006ff */
[----:B------:R-:W-:Y:S03]  /*21b0*/  BSSY.RECONVERGENT B0, `(.L_x_51) ;  /* 0x000000e000007945 */ /* 0x000fe60003800200 */
[----:B------:R-:W-:-:S06]  /*21c0*/  UIADD3 UR6, UPT, UPT, UR5, -0x1, URZ ;  /* 0xffffffff05067890 */ /* 0x000fcc000fffe0ff */
[----:B------:R-:W-:-:S13]  /*21d0*/  LOP3.LUT P0, RZ, R4, UR6, RZ, 0xc0, !PT ;  /* 0x0000000604ff7c12 */ /* 0x000fda000f80c0ff */
[----:B--2---:R-:W-:Y:S05]  /*21e0*/  @P0 BRA `(.L_x_52) ;  /* 0x0000000000280947 */ /* 0x004fea0003800000 */
[----:B------:R-:W2:Y:S01]  /*21f0*/  S2UR UR7, SR_CgaCtaId ;  /* 0x00000000000779c3 */ /* 0x000ea20000008800 */
[----:B------:R-:W-:Y:S01]  /*2200*/  UMOV UR6, 0x400 ;  /* 0x0000040000067882 */ /* 0x000fe20000000000 */
[----:B------:R-:W-:Y:S01]  /*2210*/  VIADD R0, R27, -UR4 ;  /* 0x800000041b007c36 */ /* 0x000fe20008000000 */
[----:B------:R-:W-:-:S04]  /*2220*/  UIADD3 UR6, UPT, UPT, UR6, 0x1000, URZ ;  /* 0x0000100006067890 */ /* 0x000fc8000fffe0ff */
[----:B--2---:R-:W-:-:S06]  /*2230*/  ULEA UR6, UR7, UR6, 0x18 ;  /* 0x0000000607067291 */ /* 0x004fcc000f8ec0ff */
[----:B------:R-:W-:Y:S02]  /*2240*/  LEA R2, R0, UR6, 0x2 ;  /* 0x0000000600027c11 */ /* 0x000fe4000f8e10ff */
[----:B------:R-:W-:Y:S04]  /*2250*/  LDS R0, [R25] ;  /* 0x0000000019007984 */ /* 0x000fe80000000800 */
[----:B------:R-:W2:Y:S02]  /*2260*/  LDS R3, [R2] ;  /* 0x0000000002037984 */ /* 0x000ea40000000800 */
[----:B--2---:R-:W-:-:S05]  /*2270*/  IMAD.IADD R0, R0, 0x1, R3 ;  /* 0x0000000100007824 */ /* 0x004fca00078e0203 */
[----:B------:R2:W-:Y:S02]  /*2280*/  STS [R25], R0 ;  /* 0x0000000019007388 */ /* 0x0005e40000000800 */
.L_x_52:
[----:B------:R-:W-:Y:S05]  /*2290*/  BSYNC.RECONVERGENT B0 ;  /* 0x0000000000007941 */ /* 0x000fea0003800200 */
.L_x_51:
[----:B------:R-:W-:Y:S01]  /*22a0*/  BAR.SYNC.DEFER_BLOCKING 0x0 ;  /* 0x0000000000007b1d */ /* 0x000fe20000010000 */
[----:B------:R-:W-:-:S05]  /*22b0*/  ISETP.LE.U32.AND P0, PT, R24, UR5, PT ;  /* 0x0000000518007c0c */ /* 0x000fca000bf03070 */
[----:B------:R-:W-:-:S08]  /*22c0*/  UMOV UR4, UR5 ;  /* 0x0000000500047c82 */ /* 0x000fd00008000000 */
[----:B------:R-:W-:Y:S05]  /*22d0*/  @!P0 BRA `(.L_x_53) ;  /* 0xfffffffc00b08947 */ /* 0x000fea000383ffff */
.L_x_50:
[C---:B--2---:R-:W-:Y:S02]  /*22e0*/  IADD3 R0, PT, PT, R24.reuse, -0x1, RZ ;  /* 0xffffffff18007810 */ /* 0x044fe40007ffe0ff */
[----:B------:R-:W-:Y:S02]  /*22f0*/  ISETP.GE.U32.AND P1, PT, R24, 0x2, PT ;  /* 0x000000021800780c */ /* 0x000fe40003f26070 */
[----:B------:R-:W-:-:S13]  /*2300*/  ISETP.NE.AND P0, PT, R27, R0, PT ;  /* 0x000000001b00720c */ /* 0x000fda0003f05270 */
[----:B------:R2:W-:Y:S01]  /*2310*/  @!P0 STS [R25], RZ ;  /* 0x000000ff19008388 */ /* 0x0005e20000000800 */
[----:B------:R-:W-:Y:S01]  /*2320*/  BAR.SYNC.DEFER_BLOCKING 0x0 ;  /* 0x0000000000007b1d */ /* 0x000fe20000010000 */
[----:B------:R-:W-:-:S05]  /*2330*/  ISETP.NE.AND P0, PT, R27, RZ, PT ;  /* 0x000000ff1b00720c */ /* 0x000fca0003f05270 */
[----:B------:R-:W-:Y:S08]  /*2340*/  @!P1 BRA `(.L_x_54) ;  /* 0x0000000000909947 */ /* 0x000ff00003800000 */
[----:B------:R-:W3:Y:S01]  /*2350*/  S2UR UR5, SR_CgaCtaId ;  /* 0x00000000000579c3 */ /* 0x000ee20000008800 */
[----:B------:R-:W-:Y:S01]  /*2360*/  UMOV UR4, 0x400 ;  /* 0x0000040000047882 */ /* 0x000fe20000000000 */
[----:B------:R-:W-:Y:S01]  /*2370*/  VIADD R10, R27, 0x1 ;  /* 0x000000011b0a7836 */ /* 0x000fe20000000000 */
[----:B------:R-:W-:Y:S01]  /*2380*/  UIADD3 UR4, UPT, UPT, UR4, 0x1000, URZ ;  /* 0x0000100004047890 */ /* 0x000fe2000fffe0ff */
[----:B------:R-:W-:-:S03]  /*2390*/  IMAD.MOV.U32 R0, RZ, RZ, R24 ;  /* 0x000000ffff007224 */ /* 0x000fc600078e0018 */
[----:B---3--:R-:W-:-:S12]  /*23a0*/  ULEA UR4, UR5, UR4, 0x18 ;  /* 0x0000000405047291 */ /* 0x008fd8000f8ec0ff */
.L_x_55:
[----:B------:R-:W-:Y:S02]  /*23b0*/  LOP3.LUT P1, R4, R0, 0x7fe, RZ, 0xc0, !PT ;  /* 0x000007fe00047812 */ /* 0x000fe4000782c0ff */
[----:B------:R-:W-:Y:S02]  /*23c0*/  SHF.R.U32.HI R8, RZ, 0x1, R0 ;  /* 0x00000001ff087819 */ /* 0x000fe40000011600 */
[----:B------:R-:W3:Y:S01]  /*23d0*/  I2F.U32.RP R5, R4 ;  /* 0x0000000400057306 */ /* 0x000ee20000209000 */
[----:B------:R-:W-:-:S07]  /*23e0*/  IADD3 R7, PT, PT, RZ, -R4, RZ ;  /* 0x80000004ff077210 */ /* 0x000fce0007ffe0ff */
[----:B---3--:R-:W3:Y:S02]  /*23f0*/  MUFU.RCP R5, R5 ;  /* 0x0000000500057308 */ /* 0x008ee40000001000 */
[----:B---3--:R-:W-:-:S06]  /*2400*/  VIADD R2, R5, 0xffffffe ;  /* 0x0ffffffe05027836 */ /* 0x008fcc0000000000 */
[----:B------:R3:W4:Y:S02]  /*2410*/  F2I.FTZ.U32.TRUNC.NTZ R3, R2 ;  /* 0x0000000200037305 */ /* 0x000724000021f000 */
[----:B---3--:R-:W-:Y:S02]  /*2420*/  IMAD.MOV.U32 R2, RZ, RZ, RZ ;  /* 0x000000ffff027224 */ /* 0x008fe400078e00ff */
[----:B----4-:R-:W-:-:S04]  /*2430*/  IMAD R7, R7, R3, RZ ;  /* 0x0000000307077224 */ /* 0x010fc800078e02ff */
        /* <DEDUP_REMOVED lines=11> */
[----:B------:R-:W3:Y:S04]  /*24f0*/  @!P1 LDS R4, [R25] ;  /* 0x0000000019049984 */ /* 0x000ee80000000800 */
[----:B------:R-:W-:-:S05]  /*2500*/  @!P1 LEA R2, R2, UR4, 0x2 ;  /* 0x0000000402029c11 */ /* 0x000fca000f8e10ff */
[----:B------:R-:W4:Y:S04]  /*2510*/  @!P1 LDS R3, [R2] ;  /* 0x0000000002039984 */ /* 0x000f280000000800 */
[----:B---3--:R3:W-:Y:S01]  /*2520*/  @!P1 STS [R2], R4 ;  /* 0x0000000402009388 */ /* 0x0087e20000000800 */
[----:B----4-:R-:W-:-:S05]  /*2530*/  @!P1 IMAD.IADD R6, R3, 0x1, R4 ;  /* 0x0000000103069824 */ /* 0x010fca00078e0204 */
[----:B------:R3:W-:Y:S01]  /*2540*/  @!P1 STS [R25], R6 ;  /* 0x0000000619009388 */ /* 0x0007e20000000800 */
[----:B------:R-:W-:Y:S01]  /*2550*/  BAR.SYNC.DEFER_BLOCKING 0x0 ;  /* 0x0000000000007b1d */ /* 0x000fe20000010000 */
[----:B------:R-:W-:Y:S01]  /*2560*/  ISETP.GT.U32.AND P1, PT, R0, 0x3, PT ;  /* 0x000000030000780c */ /* 0x000fe20003f24070 */
[----:B------:R-:W-:-:S12]  /*2570*/  IMAD.MOV.U32 R0, RZ, RZ, R8 ;  /* 0x000000ffff007224 */ /* 0x000fd800078e0008 */
[----:B---3--:R-:W-:Y:S05]  /*2580*/  @P1 BRA `(.L_x_55) ;  /* 0xfffffffc00881947 */ /* 0x008fea000383ffff */
.L_x_54:
[----:B------:R-:W-:Y:S05]  /*2590*/  @P0 BRA `(.L_x_56) ;  /* 0x0000001400880947 */ /* 0x000fea0003800000 */
[----:B------:R-:W-:Y:S01]  /*25a0*/  MOV R0, 0x0 ;  /* 0x0000000000007802 */ /* 0x000fe20000000f00 */
[----:B------:R-:W3:Y:S01]  /*25b0*/  LDCU.64 UR4, c[0x4][0x20] ;  /* 0x01000400ff0477ac */ /* 0x000ee20008000a00 */
[----:B------:R-:W-:Y:S02]  /*25c0*/  CS2R R6, SRZ ;  /* 0x0000000000067805 */ /* 0x000fe4000001ff00 */
[----:B------:R4:W5:Y:S01]  /*25d0*/  LDC.64 R2, c[0x4][R0] ;  /* 0x0100000000027b82 */ /* 0x0009620000000a00 */
[----:B---3--:R-:W-:Y:S01]  /*25e0*/  MOV R4, UR4 ;  /* 0x0000000400047c02 */ /* 0x008fe20008000f00 */
[----:B----4-:R-:W-:-:S07]  /*25f0*/  IMAD.U32 R5, RZ, RZ, UR5 ;  /* 0x00000005ff057e24 */ /* 0x010fce000f8e00ff */
[----:B------:R-:W-:-:S07]  /*2600*/  LEPC R20, `(.L_x_57) ;  /* 0x000000001014794e */ /* 0x000fce0000000000 */
[----:B012--5:R-:W-:Y:S05]  /*2610*/  CALL.ABS.NOINC R2 ;  /* 0x0000000002007343 */ /* 0x027fea0003c00000 */
.L_x_57:
[----:B------:R-:W0:Y:S01]  /*2620*/  S2R R3, SR_CgaCtaId ;  /* 0x0000000000037919 */ /* 0x000e220000008800 */
[----:B------:R-:W-:Y:S01]  /*2630*/  MOV R0, 0x400 ;  /* 0x0000040000007802 */ /* 0x000fe20000000f00 */
[----:B------:R-:W-:Y:S01]  /*2640*/  BSSY.RECONVERGENT B6, `(.L_x_58) ;  /* 0x0000150000067945 */ /* 0x000fe20003800200 */
[----:B------:R-:W-:-:S03]  /*2650*/  IMAD.MOV.U32 R23, RZ, RZ, 0x40 ;  /* 0x00000040ff177424 */ /* 0x000fc600078e00ff */
[----:B------:R-:W-:-:S05]  /*2660*/  VIADD R0, R0, 0x1000 ;  /* 0x0000100000007836 */ /* 0x000fca0000000000 */
[----:B0-----:R-:W-:-:S07]  /*2670*/  LEA R22, R3, R0, 0x18 ;  /* 0x0000000003167211 */ /* 0x001fce00078ec0ff */
.L_x_91:
[----:B------:R-:W-:Y:S01]  /*2680*/  IADD3 R17, PT, PT, R22, R23, RZ ;  /* 0x0000001716117210 */ /* 0x000fe20007ffe0ff */
[----:B------:R-:W0:Y:S01]  /*2690*/  LDCU UR4, c[0x0][0x2f8] ;  /* 0x00005f00ff0477ac */ /* 0x000e220008000800 */
[----:B------:R-:W-:Y:S01]  /*26a0*/  MOV R2, 0x0 ;  /* 0x0000000000027802 */ /* 0x000fe20000000f00 */
[----:B------:R-:W-:Y:S02]  /*26b0*/  VIADD R23, R23, 0x80 ;  /* 0x0000008017177836 */ /* 0x000fe40000000000 */
[----:B------:R-:W1:Y:S01]  /*26c0*/  LDS R0, [R17+-0x40] ;  /* 0xffffc00011007984 */ /* 0x000e620000000800 */
[----:B------:R-:W-:Y:S02]  /*26d0*/  IMAD.MOV.U32 R6, RZ, RZ, R19 ;  /* 0x000000ffff067224 */ /* 0x000fe400078e0013 */
[----:B------:R-:W2:Y:S01]  /*26e0*/  LDC.64 R2, c[0x4][R2] ;  /* 0x0100000002027b82 */ /* 0x000ea20000000a00 */
[----:B------:R-:W-:Y:S01]  /*26f0*/  ISETP.NE.AND P0, PT, R23, 0x1040, PT ;  /* 0x000010401700780c */ /* 0x000fe20003f05270 */
[----:B------:R-:W-:-:S03]  /*2700*/  IMAD.MOV.U32 R7, RZ, RZ, R18 ;  /* 0x000000ffff077224 */ /* 0x000fc600078e0012 */
[----:B------:R-:W-:Y:S01]  /*2710*/  P2R R28, PR, RZ, 0x1 ;  /* 0x00000001ff1c7803 */ /* 0x000fe20000000000 */
[----:B0-----:R-:W-:Y:S01]  /*2720*/  VIADD R9, R19, -UR4 ;  /* 0x8000000413097c36 */ /* 0x001fe20008000000 */
[----:B------:R-:W0:Y:S02]  /*2730*/  LDCU.64 UR4, c[0x4][0x28] ;  /* 0x01000500ff0477ac */ /* 0x000e240008000a00 */
[----:B0-----:R-:W-:Y:S01]  /*2740*/  IMAD.U32 R4, RZ, RZ, UR4 ;  /* 0x00000004ff047e24 */ /* 0x001fe2000f8e00ff */
[----:B------:R-:W-:Y:S01]  /*2750*/  MOV R5, UR5 ;  /* 0x0000000500057c02 */ /* 0x000fe20008000f00 */
[----:B-1----:R0:W-:Y:S06]  /*2760*/  STL [R9], R0 ;  /* 0x0000000009007387 */ /* 0x0021ec0000100800 */
[----:B------:R-:W-:-:S07]  /*2770*/  LEPC R20, `(.L_x_59) ;  /* 0x000000001014794e */ /* 0x000fce0000000000 */
[----:B0-2---:R-:W-:Y:S05]  /*2780*/  CALL.ABS.NOINC R2 ;  /* 0x0000000002007343 */ /* 0x005fea0003c00000 */
.L_x_59:
[----:B------:R-:W0:Y:S01]  /*2790*/  LDS R3, [R17+-0x3c] ;  /* 0xffffc40011037984 */ /* 0x000e220000000800 */
[----:B------:R-:W1:Y:S01]  /*27a0*/  LDCU UR4, c[0x0][0x2f8] ;  /* 0x00005f00ff0477ac */ /* 0x000e620008000800 */
[----:B------:R-:W-:Y:S01]  /*27b0*/  MOV R16, 0x0 ;  /* 0x0000000000107802 */ /* 0x000fe20000000f00 */
[----:B------:R-:W-:Y:S01]  /*27c0*/  IMAD.MOV.U32 R6, RZ, RZ, R19 ;  /* 0x000000ffff067224 */ /* 0x000fe200078e0013 */
[----:B------:R-:W-:Y:S02]  /*27d0*/  MOV R7, R18 ;  /* 0x0000001200077202 */ /* 0x000fe40000000f00 */
[----:B------:R2:W3:Y:S01]  /*27e0*/  LDC.64 R8, c[0x4][R16] ;  /* 0x0100000010087b82 */ /* 0x0004e20000000a00 */
[----:B-1----:R-:W-:Y:S01]  /*27f0*/  VIADD R2, R19, -UR4 ;  /* 0x8000000413027c36 */ /* 0x002fe20008000000 */
[----:B------:R-:W1:Y:S02]  /*2800*/  LDCU.64 UR4, c[0x4][0x28] ;  /* 0x01000500ff0477ac */ /* 0x000e640008000a00 */
[----:B-1----:R-:W-:Y:S01]  /*2810*/  MOV R4, UR4 ;  /* 0x0000000400047c02 */ /* 0x002fe20008000f00 */
[----:B------:R-:W-:Y:S01]  /*2820*/  IMAD.U32 R5, RZ, RZ, UR5 ;  /* 0x00000005ff057e24 */ /* 0x000fe2000f8e00ff */
[----:B0-----:R2:W-:Y:S06]  /*2830*/  STL [R2], R3 ;  /* 0x0000000302007387 */ /* 0x0015ec0000100800 */
[----:B------:R-:W-:-:S07]  /*2840*/  LEPC R20, `(.L_x_60) ;  /* 0x000000001014794e */ /* 0x000fce0000000000 */
[----:B--23--:R-:W-:Y:S05]  /*2850*/  CALL.ABS.NOINC R8 ;  /* 0x0000000008007343 */ /* 0x00cfea0003c00000 */
.L_x_60:
[----:B------:R-:W0:Y:S01]  /*2860*/  LDS R3, [R17+-0x38] ;  /* 0xffffc80011037984 */ /* 0x000e220000000800 */
[----:B------:R1:W2:Y:S01]  /*2870*/  LDC.64 R8, c[0x4][R16] ;  /* 0x0100000010087b82 */ /* 0x0002a20000000a00 */
[----:B------:R-:W3:Y:S01]  /*2880*/  LDCU.64 UR4, c[0x4][0x28] ;  /* 0x01000500ff0477ac */ /* 0x000ee20008000a00 */
[----:B------:R-:W-:Y:S01]  /*2890*/  MOV R6, R19 ;  /* 0x0000001300067202 */ /* 0x000fe20000000f00 */
[----:B------:R-:W-:Y:S02]  /*28a0*/  IMAD.MOV.U32 R7, RZ, RZ, R18 ;  /* 0x000000ffff077224 */ /* 0x000fe400078e0012 */
[----:B---3--:R-:W-:Y:S02]  /*28b0*/  IMAD.U32 R4, RZ, RZ, UR4 ;  /* 0x00000004ff047e24 */ /* 0x008fe4000f8e00ff */
[----:B------:R-:W-:Y:S01]  /*28c0*/  IMAD.U32 R5, RZ, RZ, UR5 ;  /* 0x00000005ff057e24 */ /* 0x000fe2000f8e00ff */
[----:B0-----:R1:W-:Y:S06]  /*28d0*/  STL [R2], R3 ;  /* 0x0000000302007387 */ /* 0x0013ec0000100800 */
[----:B------:R-:W-:-:S07]  /*28e0*/  LEPC R20, `(.L_x_61) ;  /* 0x000000001014794e */ /* 0x000fce0000000000 */
[----:B-12---:R-:W-:Y:S05]  /*28f0*/  CALL.ABS.NOINC R8 ;  /* 0x0000000008007343 */ /* 0x006fea0003c00000 */
.L_x_61:
        /* <DEDUP_REMOVED lines=10> */
.L_x_62:
[----:B------:R-:W0:Y:S01]  /*29a0*/  LDS R3, [R17+-0x30] ;  /* 0xffffd00011037984 */ /* 0x000e220000000800 */
[----:B------:R1:W2:Y:S01]  /*29b0*/  LDC.64 R8, c[0x4][R16] ;  /* 0x0100000010087b82 */ /* 0x0002a20000000a00 */
[----:B------:R-:W3:Y:S01]  /*29c0*/  LDCU.64 UR4, c[0x4][0x28] ;  /* 0x01000500ff0477ac */ /* 0x000ee20008000a00 */
[----:B------:R-:W-:Y:S01]  /*29d0*/  IMAD.MOV.U32 R6, RZ, RZ, R19 ;  /* 0x000000ffff067224 */ /* 0x000fe200078e0013 */
[----:B------:R-:W-:Y:S02]  /*29e0*/  MOV R7, R18 ;  /* 0x0000001200077202 */ /* 0x000fe40000000f00 */
[----:B---3--:R-:W-:Y:S01]  /*29f0*/  MOV R4, UR4 ;  /* 0x0000000400047c02 */ /* 0x008fe20008000f00 */
[----:B------:R-:W-:Y:S01]  /*2a00*/  IMAD.U32 R5, RZ, RZ, UR5 ;  /* 0x00000005ff057e24 */ /* 0x000fe2000f8e00ff */
[----:B0-----:R1:W-:Y:S06]  /*2a10*/  STL [R2], R3 ;  /* 0x0000000302007387 */ /* 0x0013ec0000100800 */
[----:B------:R-:W-:-:S07]  /*2a20*/  LEPC R20, `(.L_x_63) ;  /* 0x000000001014794e */ /* 0x000fce0000000000 */
[----:B-12---:R-:W-:Y:S05]  /*2a30*/  CALL.ABS.NOINC R8 ;  /* 0x0000000008007343 */ /* 0x006fea0003c00000 */
.L_x_63:
        /* <DEDUP_REMOVED lines=10> */
.L_x_64:
        /* <DEDUP_REMOVED lines=10> */
.L_x_65:
        /* <DEDUP_REMOVED lines=10> */
.L_x_66:
        /* <DEDUP_REMOVED lines=10> */
.L_x_67:
        /* <DEDUP_REMOVED lines=10> */
.L_x_68:
        /* <DEDUP_REMOVED lines=10> */
.L_x_69:
        /* <DEDUP_REMOVED lines=10> */
.L_x_70:
        /* <DEDUP_REMOVED lines=10> */
.L_x_71:
        /* <DEDUP_REMOVED lines=10> */
.L_x_72:
        /* <DEDUP_REMOVED lines=10> */
.L_x_73:
        /* <DEDUP_REMOVED lines=10> */
.L_x_74:
[----:B------:R-:W0:Y:S01]  /*3120*/  LDS R3, [R17] ;  /* 0x0000000011037984 */ /* 0x000e220000000800 */
        /* <DEDUP_REMOVED lines=9> */
.L_x_75:
[----:B------:R-:W0:Y:S01]  /*31c0*/  LDS R3, [R17+0x4] ;  /* 0x0000040011037984 */ /* 0x000e220000000800 */
        /* <DEDUP_REMOVED lines=9> */
.L_x_76:
        /* <DEDUP_REMOVED lines=10> */
.L_x_77:
[----:B------:R-:W0:Y:S01]  /*3300*/  LDS R3, [R17+0xc] ;  /* 0x00000c0011037984 */ /* 0x000e220000000800 */
        /* <DEDUP_REMOVED lines=9> */
.L_x_78:
        /* <DEDUP_REMOVED lines=10> */
.L_x_79:
        /* <DEDUP_REMOVED lines=10> */
.L_x_80:
        /* <DEDUP_REMOVED lines=10> */
.L_x_81:
        /* <DEDUP_REMOVED lines=10> */
.L_x_82:
        /* <DEDUP_REMOVED lines=10> */
.L_x_83:
        /* <DEDUP_REMOVED lines=10> */
.L_x_84:
        /* <DEDUP_REMOVED lines=10> */
.L_x_85:
        /* <DEDUP_REMOVED lines=10> */
.L_x_86:
        /* <DEDUP_REMOVED lines=10> */
.L_x_87:
        /* <DEDUP_REMOVED lines=10> */
.L_x_88:
        /* <DEDUP_REMOVED lines=10> */
.L_x_89:
        /* <DEDUP_REMOVED lines=10> */
.L_x_90:
[----:B------:R-:W-:-:S13]  /*3b20*/  ISETP.NE.AND P6, PT, R28, RZ, PT ;  /* 0x000000ff1c00720c */ /* 0x000fda0003fc5270 */
[----:B------:R-:W-:Y:S05]  /*3b30*/  @P6 BRA `(.L_x_91) ;  /* 0xffffffe800d06947 */ /* 0x000fea000383ffff */
[----:B------:R-:W-:Y:S05]  /*3b40*/  BSYNC.RECONVERGENT B6 ;  /* 0x0000000000067941 */ /* 0x000fea0003800200 */
.L_x_58:
[----:B------:R-:W0:Y:S01]  /*3b50*/  LDC.64 R16, c[0x4][R16] ;  /* 0x0100000010107b82 */ /* 0x000e220000000a00 */
[----:B------:R-:W1:Y:S01]  /*3b60*/  LDCU.64 UR4, c[0x4][0x30] ;  /* 0x01000600ff0477ac */ /* 0x000e620008000a00 */
[----:B------:R-:W-:Y:S01]  /*3b70*/  CS2R R6, SRZ ;  /* 0x0000000000067805 */ /* 0x000fe2000001ff00 */
[----:B-1----:R-:W-:Y:S02]  /*3b80*/  IMAD.U32 R4, RZ, RZ, UR4 ;  /* 0x00000004ff047e24 */ /* 0x002fe4000f8e00ff */
[----:B------:R-:W-:-:S07]  /*3b90*/  IMAD.U32 R5, RZ, RZ, UR5 ;  /* 0x00000005ff057e24 */ /* 0x000fce000f8e00ff */
[----:B------:R-:W-:-:S07]  /*3ba0*/  LEPC R20, `(.L_x_56) ;  /* 0x000000001014794e */ /* 0x000fce0000000000 */
[----:B0-----:R-:W-:Y:S05]  /*3bb0*/  CALL.ABS.NOINC R16 ;  /* 0x0000000010007343 */ /* 0x001fea0003c00000 */
.L_x_56:
[----:B------:R-:W3:Y:S01]  /*3bc0*/  S2R R5, SR_CgaCtaId ;  /* 0x0000000000057919 */ /* 0x000ee20000008800 */
[----:B------:R-:W-:Y:S05]  /*3bd0*/  WARPSYNC.ALL ;  /* 0x0000000000007948 */ /* 0x000fea0003800000 */
[----:B------:R-:W-:Y:S01]  /*3be0*/  BAR.SYNC.DEFER_BLOCKING 0x0 ;  /* 0x0000000000007b1d */ /* 0x000fe20000010000 */
[----:B------:R-:W-:-:S04]  /*3bf0*/  MOV R2, 0x400 ;  /* 0x0000040000027802 */ /* 0x000fc80000000f00 */
[C---:B------:R-:W-:Y:S01]  /*3c00*/  IADD3 R0, PT, PT, R2.reuse, 0x2000, RZ ;  /* 0x0000200002007810 */ /* 0x040fe20007ffe0ff */
[----:B------:R-:W-:Y:S01]  /*3c10*/  VIADD R2, R2, 0x1000 ;  /* 0x0000100002027836 */ /* 0x000fe20000000000 */
[----:B------:R-:W-:Y:S02]  /*3c20*/  UMOV UR4, URZ ;  /* 0x000000ff00047c82 */ /* 0x000fe40008000000 */
[----:B---3--:R-:W-:Y:S01]  /*3c30*/  LEA R7, R5, R0, 0x18 ;  /* 0x0000000005077211 */ /* 0x008fe200078ec0ff */
[----:B------:R-:W-:Y:S01]  /*3c40*/  VIADD R0, R27, 0x1 ;  /* 0x000000011b007836 */ /* 0x000fe20000000000 */
[----:B------:R-:W-:Y:S02]  /*3c50*/  LEA R5, R5, R2, 0x18 ;  /* 0x0000000205057211 */ /* 0x000fe400078ec0ff */
[----:B------:R-:W-:Y:S01]  /*3c60*/  LEA R4, R27, R7, 0x2 ;  /* 0x000000071b047211 */ /* 0x000fe200078e10ff */
[C---:B------:R-:W-:Y:S02]  /*3c70*/  IMAD R7, R24.reuse, 0x4, R7 ;  /* 0x0000000418077824 */ /* 0x040fe400078e0207 */
[----:B------:R-:W-:-:S07]  /*3c80*/  IMAD R6, R24, 0x4, R5 ;  /* 0x0000000418067824 */ /* 0x000fce00078e0205 */
.L_x_96:
[----:B---3--:R-:W3:Y:S01]  /*3c90*/  LDS R2, [R26] ;  /* 0x000000001a027984 */ /* 0x008ee20000000800 */
[C---:B------:R-:W-:Y:S02]  /*3ca0*/  IADD3 R8, PT, PT, R24.reuse, -0x1, RZ ;  /* 0xffffffff18087810 */ /* 0x040fe40007ffe0ff */
[----:B------:R-:W-:Y:S02]  /*3cb0*/  ISETP.GE.U32.AND P1, PT, R24, 0x2, PT ;  /* 0x000000021800780c */ /* 0x000fe40003f26070 */
[----:B------:R-:W-:Y:S02]  /*3cc0*/  ISETP.NE.AND P0, PT, R27, R8, PT ;  /* 0x000000081b00720c */ /* 0x000fe40003f05270 */
[----:B---3--:R-:W-:-:S04]  /*3cd0*/  LOP3.LUT R2, RZ, R2, RZ, 0x33, !PT ;  /* 0x00000002ff027212 */ /* 0x008fc800078e33ff */
[----:B------:R-:W-:-:S04]  /*3ce0*/  SHF.R.U32.HI R2, RZ, UR4, R2 ;  /* 0x00000004ff027c19 */ /* 0x000fc80008011602 */
[----:B------:R-:W-:-:S05]  /*3cf0*/  LOP3.LUT R8, R2, 0x1, RZ, 0xc0, !PT ;  /* 0x0000000102087812 */ /* 0x000fca00078ec0ff */
[----:B------:R3:W-:Y:S04]  /*3d00*/  STS [R25], R8 ;  /* 0x0000000819007388 */ /* 0x0007e80000000800 */
[----:B------:R3:W-:Y:S01]  /*3d10*/  STS [R4], R8 ;  /* 0x0000000804007388 */ /* 0x0007e20000000800 */
[----:B------:R-:W-:Y:S06]  /*3d20*/  BAR.SYNC.DEFER_BLOCKING 0x0 ;  /* 0x0000000000007b1d */ /* 0x000fec0000010000 */
[----:B------:R-:W-:Y:S05]  /*3d30*/  @!P1 BRA `(.L_x_92) ;  /* 0x0000000000389947 */ /* 0x000fea0003800000 */
[----:B------:R-:W-:-:S05]  /*3d40*/  UMOV UR5, 0x1 ;  /* 0x0000000100057882 */ /* 0x000fca0000000000 */
.L_x_93:
[----:B------:R-:W-:-:S04]  /*3d50*/  USHF.L.U32 UR6, UR5, 0x1, URZ ;  /* 0x0000000105067899 */ /* 0x000fc800080006ff */
[----:B------:R-:W-:-:S06]  /*3d60*/  UIADD3 UR7, UPT, UPT, UR6, -0x1, URZ ;  /* 0xffffffff06077890 */ /* 0x000fcc000fffe0ff */
[----:B------:R-:W-:-:S13]  /*3d70*/  LOP3.LUT P1, RZ, R0, UR7, RZ, 0xc0, !PT ;  /* 0x0000000700ff7c12 */ /* 0x000fda000f82c0ff */
[----:B------:R-:W-:Y:S01]  /*3d80*/  @!P1 VIADD R2, R27, -UR5 ;  /* 0x800000051b029c36 */ /* 0x000fe20008000000 */
[----:B------:R-:W-:-:S03]  /*3d90*/  UMOV UR5, UR6 ;  /* 0x0000000600057c82 */ /* 0x000fc60008000000 */
[----:B------:R-:W-:Y:S02]  /*3da0*/  @!P1 IMAD R3, R2, 0x4, R5 ;  /* 0x0000000402039824 */ /* 0x000fe400078e0205 */
[----:B------:R-:W-:Y:S04]  /*3db0*/  @!P1 LDS R2, [R25] ;  /* 0x0000000019029984 */ /* 0x000fe80000000800 */
[----:B------:R-:W4:Y:S02]  /*3dc0*/  @!P1 LDS R3, [R3] ;  /* 0x0000000003039984 */ /* 0x000f240000000800 */
[----:B----4-:R-:W-:-:S05]  /*3dd0*/  @!P1 IADD3 R2, PT, PT, R2, R3, RZ ;  /* 0x0000000302029210 */ /* 0x010fca0007ffe0ff */
[----:B------:R4:W-:Y:S01]  /*3de0*/  @!P1 STS [R25], R2 ;  /* 0x0000000219009388 */ /* 0x0009e20000000800 */
[----:B------:R-:W-:Y:S01]  /*3df0*/  BAR.SYNC.DEFER_BLOCKING 0x0 ;  /* 0x0000000000007b1d */ /* 0x000fe20000010000 */
[----:B------:R-:W-:-:S13]  /*3e00*/  ISETP.LE.U32.AND P1, PT, R24, UR6, PT ;  /* 0x0000000618007c0c */ /* 0x000fda000bf23070 */
[----:B----4-:R-:W-:Y:S05]  /*3e10*/  @!P1 BRA `(.L_x_93) ;  /* 0xfffffffc00cc9947 */ /* 0x010fea000383ffff */
.L_x_92:
[----:B------:R4:W-:Y:S01]  /*3e20*/  @!P0 STS [R25], RZ ;  /* 0x000000ff19008388 */ /* 0x0009e20000000800 */
[----:B------:R-:W-:Y:S01]  /*3e30*/  BAR.SYNC.DEFER_BLOCKING 0x0 ;  /* 0x0000000000007b1d */ /* 0x000fe20000010000 */
[----:B------:R-:W-:-:S13]  /*3e40*/  ISETP.GE.U32.AND P0, PT, R24, 0x2, PT ;  /* 0x000000021800780c */ /* 0x000fda0003f06070 */
[----:B----4-:R-:W-:Y:S05]  /*3e50*/  @!P0 BRA `(.L_x_94) ;  /* 0x00000000007c8947 */ /* 0x010fea0003800000 */
[----:B------:R-:W-:-:S07]  /*3e60*/  IMAD.MOV.U32 R9, RZ, RZ, R24 ;  /* 0x000000ffff097224 */ /* 0x000fce00078e0018 */
.L_x_95:
[----:B------:R-:W-:Y:S02]  /*3e70*/  LOP3.LUT P1, R11, R9, 0x7fe, RZ, 0xc0, !PT ;  /* 0x000007fe090b7812 */ /* 0x000fe4000782c0ff */
[----:B------:R-:W-:Y:S02]  /*3e80*/  SHF.R.U32.HI R14, RZ, 0x1, R9 ;  /* 0x00000001ff0e7819 */ /* 0x000fe40000011609 */
[----:B------:R-:W4:Y:S01]  /*3e90*/  I2F.U32.RP R10, R11 ;  /* 0x0000000b000a7306 */ /* 0x000f220000209000 */
[----:B------:R-:W-:-:S07]  /*3ea0*/  IADD3 R13, PT, PT, RZ, -R11, RZ ;  /* 0x8000000bff0d7210 */ /* 0x000fce0007ffe0ff */
[----:B----4-:R-:W4:Y:S02]  /*3eb0*/  MUFU.RCP R10, R10 ;  /* 0x0000000a000a7308 */ /* 0x010f240000001000 */
[----:B----4-:R-:W-:-:S06]  /*3ec0*/  VIADD R2, R10, 0xffffffe ;  /* 0x0ffffffe0a027836 */ /* 0x010fcc0000000000 */
[----:B------:R4:W5:Y:S02]  /*3ed0*/  F2I.FTZ.U32.TRUNC.NTZ R3, R2 ;  /* 0x0000000200037305 */ /* 0x000964000021f000 */
[----:B----4-:R-:W-:Y:S02]  /*3ee0*/  IMAD.MOV.U32 R2, RZ, RZ, RZ ;  /* 0x000000ffff027224 */ /* 0x010fe400078e00ff */
[----:B-----5:R-:W-:-:S04]  /*3ef0*/  IMAD R13, R13, R3, RZ ;  /* 0x000000030d0d7224 */ /* 0x020fc800078e02ff */
[----:B------:R-:W-:-:S06]  /*3f00*/  IMAD.HI.U32 R3, R3, R13, R2 ;  /* 0x0000000d03037227 */ /* 0x000fcc00078e0002 */
[----:B------:R-:W-:-:S04]  /*3f10*/  IMAD.HI.U32 R3, R3, R0, RZ ;  /* 0x0000000003037227 */ /* 0x000fc800078e00ff */
[----:B------:R-:W-:-:S04]  /*3f20*/  IMAD.MOV R3, RZ, RZ, -R3 ;  /* 0x000000ffff037224 */ /* 0x000fc800078e0a03 */
[----:B------:R-:W-:-:S05]  /*3f30*/  IMAD R12, R11, R3, R0 ;  /* 0x000000030b0c7224 */ /* 0x000fca00078e0200 */
[----:B------:R-:W-:-:S13]  /*3f40*/  ISETP.GE.U32.AND P0, PT, R12, R11, PT ;  /* 0x0000000b0c00720c */ /* 0x000fda0003f06070 */
[----:B------:R-:W-:-:S04]  /*3f50*/  @P0 IADD3 R12, PT, PT, -R11, R12, RZ ;  /* 0x0000000c0b0c0210 */ /* 0x000fc80007ffe1ff */
[----:B------:R-:W-:-:S13]  /*3f60*/  ISETP.GE.U32.AND P0, PT, R12, R11, PT ;  /* 0x0000000b0c00720c */ /* 0x000fda0003f06070 */
[----:B------:R-:W-:Y:S01]  /*3f70*/  @P0 IMAD.IADD R12, R12, 0x1, -R11 ;  /* 0x000000010c0c0824 */ /* 0x000fe200078e0a0b */
[----:B------:R-:W-:-:S04]  /*3f80*/  @!P1 LOP3.LUT R12, RZ, R11, RZ, 0x33, !PT ;  /* 0x0000000bff0c9212 */ /* 0x000fc800078e33ff */
[----:B------:R-:W-:-:S13]  /*3f90*/  ISETP.NE.AND P0, PT, R12, RZ, PT ;  /* 0x000000ff0c00720c */ /* 0x000fda0003f05270 */
[----:B------:R-:W-:Y:S01]  /*3fa0*/  @!P0 IMAD.IADD R2, R27, 0x1, -R14 ;  /* 0x000000011b028824 */ /* 0x000fe200078e0a0e */
[----:B------:R-:W4:Y:S04]  /*3fb0*/  @!P0 LDS R10, [R25] ;  /* 0x00000000190a8984 */ /* 0x000f280000000800 */
[----:B------:R-:W-:-:S05]  /*3fc0*/  @!P0 LEA R2, R2, R5, 0x2 ;  /* 0x0000000502028211 */ /* 0x000fca00078e10ff */
[----:B------:R-:W5:Y:S04]  /*3fd0*/  @!P0 LDS R3, [R2] ;  /* 0x0000000002038984 */ /* 0x000f680000000800 */
[----:B----4-:R4:W-:Y:S01]  /*3fe0*/  @!P0 STS [R2], R10 ;  /* 0x0000000a02008388 */ /* 0x0109e20000000800 */
[----:B-----5:R-:W-:-:S05]  /*3ff0*/  @!P0 IMAD.IADD R12, R3, 0x1, R10 ;  /* 0x00000001030c8824 */ /* 0x020fca00078e020a */
[----:B------:R4:W-:Y:S01]  /*4000*/  @!P0 STS [R25], R12 ;  /* 0x0000000c19008388 */ /* 0x0009e20000000800 */
[----:B------:R-:W-:Y:S01]  /*4010*/  BAR.SYNC.DEFER_BLOCKING 0x0 ;  /* 0x0000000000007b1d */ /* 0x000fe20000010000 */
[----:B------:R-:W-:Y:S01]  /*4020*/  ISETP.GT.U32.AND P0, PT, R9, 0x3, PT ;  /* 0x000000030900780c */ /* 0x000fe20003f04070 */
[----:B------:R-:W-:-:S12]  /*4030*/  IMAD.MOV.U32 R9, RZ, RZ, R14 ;  /* 0x000000ffff097224 */ /* 0x000fd800078e000e */
[----:B----4-:R-:W-:Y:S05]  /*4040*/  @P0 BRA `(.L_x_95) ;  /* 0xfffffffc00880947 */ /* 0x010fea000383ffff */
.L_x_94:
[----:B------:R-:W-:Y:S01]  /*4050*/  LDS R2, [R6+-0x4] ;  /* 0xfffffc0006027984 */ /* 0x000fe20000000800 */
[----:B------:R-:W-:Y:S01]  /*4060*/  ISETP.NE.AND P0, PT, R8, RZ, PT ;  /* 0x000000ff0800720c */ /* 0x000fe20003f05270 */
[----:B------:R-:W4:Y:S01]  /*4070*/  S2UR UR5, SR_CgaCtaId ;  /* 0x00000000000579c3 */ /* 0x000f220000008800 */
[----:B------:R-:W-:Y:S01]  /*4080*/  UMOV UR36, 0x400 ;  /* 0x0000040000247882 */ /* 0x000fe20000000000 */
[----:B------:R-:W5:Y:S01]  /*4090*/  LDS R3, [R7+-0x4] ;  /* 0xfffffc0007037984 */ /* 0x000f620000000800 */
[----:B------:R-:W-:-:S03]  /*40a0*/  UIADD3 UR4, UPT, UPT, UR4, 0x1, URZ ;  /* 0x0000000104047890 */ /* 0x000fc6000fffe0ff */
[----:B------:R-:W0:Y:S01]  /*40b0*/  LDS R9, [R25] ;  /* 0x0000000019097984 */ /* 0x000e220000000800 */
[----:B------:R-:W-:Y:S02]  /*40c0*/  UISETP.NE.AND UP0, UPT, UR4, 0x20, UPT ;  /* 0x000000200400788c */ /* 0x000fe4000bf05270 */
[----:B----4-:R-:W-:Y:S01]  /*40d0*/  ULEA UR36, UR5, UR36, 0x18 ;  /* 0x0000002405247291 */ /* 0x010fe2000f8ec0ff */
[----:B-----5:R-:W-:-:S04]  /*40e0*/  IADD3 R2, PT, PT, R3, R2, R27 ;  /* 0x0000000203027210 */ /* 0x020fc80007ffe01b */
[----:B0-----:R-:W-:-:S04]  /*40f0*/  IADD3 R2, PT, PT, -R9, R2, RZ ;  /* 0x0000000209027210 */ /* 0x001fc80007ffe1ff */
[----:B---3--:R-:W-:Y:S01]  /*4100*/  SEL R8, R2, R9, !P0 ;  /* 0x0000000902087207 */ /* 0x008fe20004000000 */
[----:B------:R-:W-:Y:S04]  /*4110*/  STS [R4], R2 ;  /* 0x0000000204007388 */ /* 0x000fe80000000800 */
[----:B------:R-:W-:Y:S04]  /*4120*/  STS [R25], R8 ;  /* 0x0000000819007388 */ /* 0x000fe80000000800 */
[----:B------:R-:W-:Y:S01]  /*4130*/  LDS R3, [R26] ;  /* 0x000000001a037984 */ /* 0x000fe20000000800 */
[----:B------:R-:W-:Y:S06]  /*4140*/  BAR.SYNC.DEFER_BLOCKING 0x0 ;  /* 0x0000000000007b1d */ /* 0x000fec0000010000 */
[----:B------:R-:W0:Y:S02]  /*4150*/  LDS R9, [R25] ;  /* 0x0000000019097984 */ /* 0x000e240000000800 */
[----:B0-----:R-:W-:-:S05]  /*4160*/  LEA R10, R9, UR36, 0x2 ;  /* 0x00000024090a7c11 */ /* 0x001fca000f8e10ff */
[----:B------:R3:W-:Y:S01]  /*4170*/  STS [R10], R3 ;  /* 0x000000030a007388 */ /* 0x0007e20000000800 */
[----:B------:R-:W-:Y:S06]  /*4180*/  BAR.SYNC.DEFER_BLOCKING 0x0 ;  /* 0x0000000000007b1d */ /* 0x000fec0000010000 */
[----:B------:R-:W-:Y:S05]  /*4190*/  BRA.U UP0, `(.L_x_96) ;  /* 0xfffffff900bc7547 */ /* 0x000fea000b83ffff */
[----:B------:R-:W-:-:S13]  /*41a0*/  ISETP.NE.AND P0, PT, R27, RZ, PT ;  /* 0x000000ff1b00720c */ /* 0x000fda0003f05270 */
[----:B------:R-:W-:Y:S05]  /*41b0*/  @P0 EXIT ;  /* 0x000000000000094d */ /* 0x000fea0003800000 */
[----:B------:R-:W-:Y:S01]  /*41c0*/  MOV R0, 0x0 ;  /* 0x0000000000007802 */ /* 0x000fe20000000f00 */
[----:B------:R-:W0:Y:S01]  /*41d0*/  LDCU.64 UR4, c[0x4][0x38] ;  /* 0x01000700ff0477ac */ /* 0x000e220008000a00 */
[----:B------:R-:W-:Y:S02]  /*41e0*/  CS2R R6, SRZ ;  /* 0x0000000000067805 */ /* 0x000fe4000001ff00 */
[----:B---3--:R3:W4:Y:S01]  /*41f0*/  LDC.64 R2, c[0x4][R0] ;  /* 0x0100000000027b82 */ /* 0x0087220000000a00 */
[----:B0-----:R-:W-:Y:S02]  /*4200*/  IMAD.U32 R4, RZ, RZ, UR4 ;  /* 0x00000004ff047e24 */ /* 0x001fe4000f8e00ff */
[----:B---3--:R-:W-:-:S07]  /*4210*/  IMAD.U32 R5, RZ, RZ, UR5 ;  /* 0x00000005ff057e24 */ /* 0x008fce000f8e00ff */
[----:B------:R-:W-:-:S07]  /*4220*/  LEPC R20, `(.L_x_97) ;  /* 0x000000001014794e */ /* 0x000fce0000000000 */
[----:B-12-4-:R-:W-:Y:S05]  /*4230*/  CALL.ABS.NOINC R2 ;  /* 0x0000000002007343 */ /* 0x016fea0003c00000 */
.L_x_97:
[----:B------:R-:W-:Y:S01]  /*4240*/  HFMA2 R23, -RZ, RZ, 0, 3.814697265625e-06 ;  /* 0x00000040ff177431 */ /* 0x000fe200000001ff */
[----:B------:R-:W-:Y:S06]  /*4250*/  BSSY.RECONVERGENT B6, `(.L_x_98) ;  /* 0x000014a000067945 */ /* 0x000fec0003800200 */
.L_x_131:
[----:B------:R0:W1:Y:S01]  /*4260*/  LDS R0, [R23+UR36+-0x40] ;  /* 0xffffc02417007984 */ /* 0x0000620008000800 */
[----:B------:R-:W2:Y:S01]  /*4270*/  LDCU UR4, c[0x0][0x2f8] ;  /* 0x00005f00ff0477ac */ /* 0x000ea20008000800 */
[----:B------:R-:W-:Y:S01]  /*4280*/  MOV R22, 0x0 ;  /* 0x0000000000167802 */ /* 0x000fe20000000f00 */
[C---:B------:R-:W-:Y:S01]  /*4290*/  VIADD R16, R23.reuse, UR36 ;  /* 0x0000002417107c36 */ /* 0x040fe20008000000 */
[----:B------:R-:W-:Y:S01]  /*42a0*/  MOV R6, R19 ;  /* 0x0000001300067202 */ /* 0x000fe20000000f00 */
[----:B------:R-:W-:Y:S01]  /*42b0*/  IMAD.MOV.U32 R7, RZ, RZ, R18 ;  /* 0x000000ffff077224 */ /* 0x000fe200078e0012 */
[----:B------:R3:W4:Y:S01]  /*42c0*/  LDC.64 R2, c[0x4][R22] ;  /* 0x0100000016027b82 */ /* 0x0007220000000a00 */
[----:B0-----:R-:W-:-:S04]  /*42d0*/  IADD3 R23, PT, PT, R23, 0x80, RZ ;  /* 0x0000008017177810 */ /* 0x001fc80007ffe0ff */
        /* <DEDUP_REMOVED lines=8> */
[----:B---34-:R-:W-:Y:S05]  /*4360*/  CALL.ABS.NOINC R2 ;  /* 0x0000000002007343 */ /* 0x018fea0003c00000 */
.L_x_99:
        /* <DEDUP_REMOVED lines=10> */
.L_x_100:
        /* <DEDUP_REMOVED lines=10> */
.L_x_101:
        /* <DEDUP_REMOVED lines=10> */
.L_x_102:
        /* <DEDUP_REMOVED lines=10> */
.L_x_103:
        /* <DEDUP_REMOVED lines=10> */
.L_x_104:
        /* <DEDUP_REMOVED lines=10> */
.L_x_105:
        /* <DEDUP_REMOVED lines=10> */
.L_x_106:
        /* <DEDUP_REMOVED lines=10> */
.L_x_107:
        /* <DEDUP_REMOVED lines=10> */
.L_x_108:
        /* <DEDUP_REMOVED lines=10> */
.L_x_109:
        /* <DEDUP_REMOVED lines=10> */
.L_x_110:
        /* <DEDUP_REMOVED lines=10> */
.L_x_111:
        /* <DEDUP_REMOVED lines=10> */
.L_x_112:
        /* <DEDUP_REMOVED lines=10> */
.L_x_113:
        /* <DEDUP_REMOVED lines=10> */
.L_x_114:
        /* <DEDUP_REMOVED lines=10> */
.L_x_115:
        /* <DEDUP_REMOVED lines=10> */
.L_x_116:
        /* <DEDUP_REMOVED lines=10> */
.L_x_117:
        /* <DEDUP_REMOVED lines=10> */
.L_x_118:
        /* <DEDUP_REMOVED lines=10> */
.L_x_119:
        /* <DEDUP_REMOVED lines=10> */
.L_x_120:
        /* <DEDUP_REMOVED lines=10> */
.L_x_121:
        /* <DEDUP_REMOVED lines=10> */
.L_x_122:
        /* <DEDUP_REMOVED lines=10> */
.L_x_123:
        /* <DEDUP_REMOVED lines=10> */
.L_x_124:
        /* <DEDUP_REMOVED lines=10> */
.L_x_125:
        /* <DEDUP_REMOVED lines=10> */
.L_x_126:
        /* <DEDUP_REMOVED lines=10> */
.L_x_127:
        /* <DEDUP_REMOVED lines=10> */
.L_x_128:
        /* <DEDUP_REMOVED lines=10> */
.L_x_129:
        /* <DEDUP_REMOVED lines=10> */
.L_x_130:
[----:B------:R-:W-:-:S13]  /*56d0*/  ISETP.NE.AND P6, PT, R24, RZ, PT ;  /* 0x000000ff1800720c */ /* 0x000fda0003fc5270 */
[----:B------:R-:W-:Y:S05]  /*56e0*/  @P6 BRA `(.L_x_131) ;  /* 0xffffffe800dc6947 */ /* 0x000fea000383ffff */
[----:B------:R-:W-:Y:S05]  /*56f0*/  BSYNC.RECONVERGENT B6 ;  /* 0x0000000000067941 */ /* 0x000fea0003800200 */
.L_x_98:
[----:B------:R-:W0:Y:S01]  /*5700*/  LDC.64 R22, c[0x4][R22] ;  /* 0x0100000016167b82 */ /* 0x000e220000000a00 */
[----:B------:R-:W1:Y:S01]  /*5710*/  LDCU.64 UR4, c[0x4][0x30] ;  /* 0x01000600ff0477ac */ /* 0x000e620008000a00 */
[----:B------:R-:W-:Y:S02]  /*5720*/  CS2R R6, SRZ ;  /* 0x0000000000067805 */ /* 0x000fe4000001ff00 */
[----:B-1----:R-:W-:Y:S01]  /*5730*/  MOV R4, UR4 ;  /* 0x0000000400047c02 */ /* 0x002fe20008000f00 */
[----:B------:R-:W-:-:S07]  /*5740*/  IMAD.U32 R5, RZ, RZ, UR5 ;  /* 0x00000005ff057e24 */ /* 0x000fce000f8e00ff */
[----:B------:R-:W-:-:S07]  /*5750*/  LEPC R20, `(.L_x_132) ;  /* 0x000000001014794e */ /* 0x000fce0000000000 */
[----:B0-----:R-:W-:Y:S05]  /*5760*/  CALL.ABS.NOINC R22 ;  /* 0x0000000016007343 */ /* 0x001fea0003c00000 */
.L_x_132:
[----:B------:R-:W-:Y:S05]  /*5770*/  EXIT ;  /* 0x000000000000794d */ /* 0x000fea0003800000 */
.L_x_133:
[----:B------:R-:W-:-:S00]  /*5780*/  BRA `(.L_x_133) ;  /* 0xfffffffc00fc7947 */ /* 0x000fc0000383ffff */
[----:B------:R-:W-:-:S00]  /*5790*/  NOP ;  /* 0x0000000000007918 */ /* 0x000fc00000000000 */
        /* <DEDUP_REMOVED lines=14> */
.L_x_134:


//--------------------- .nv.global.init           --------------------------
	.section	.nv.global.init,"aw",@progbits
.nv.global.init:
	.type		$str$5,@object
	.size		$str$5,($str$4 - $str$5)
$str$5:
        /*0000*/ 	.byte	0x5d, 0x0a, 0x00
	.type		$str$4,@object
	.size		$str$4,($str$2 - $str$4)
$str$4:
        /*0003*/ 	.byte	0x25, 0x64, 0x2c, 0x20, 0x00
	.type		$str$2,@object
	.size		$str$2,($str$1 - $str$2)
$str$2:
        /*0008*/ 	.byte	0x4d, 0x69, 0x6e, 0x3a, 0x20, 0x25, 0x64, 0x0a, 0x00
	.type		$str$1,@object
	.size		$str$1,($str$6 - $str$1)
$str$1:
        /*0011*/ 	.byte	0x4d, 0x61, 0x78, 0x3a, 0x20, 0x25, 0x64, 0x0a, 0x00
	.type		$str$6,@object
	.size		$str$6,($str$3 - $str$6)
$str$6:
        /*001a*/ 	.byte	0x52, 0x61, 0x64, 0x69, 0x78, 0x20, 0x53, 0x6f, 0x72, 0x74, 0x3a, 0x20, 0x5b, 0x00
	.type		$str$3,@object
	.size		$str$3,($str - $str$3)
$str$3:
        /*0028*/ 	.byte	0x42, 0x6c, 0x6f, 0x63, 0x6b, 0x20, 0x73, 0x63, 0x61, 0x6e, 0x3a, 0x20, 0x5b, 0x00
	.type		$str,@object
	.size		$str,(.L_0 - $str)
$str:
        /*0036*/ 	.byte	0x52, 0x75, 0x6e, 0x6e, 0x69, 0x6e, 0x67, 0x20, 0x74, 0x65, 0x73, 0x74, 0x20, 0x6b, 0x65, 0x72
        /*0046*/ 	.byte	0x6e, 0x65, 0x6c, 0x0a, 0x00
.L_0:


//--------------------- .nv.shared._Z11test_kernelPiPs --------------------------
	.section	.nv.shared._Z11test_kernelPiPs,"aw",@nobits
	.sectionflags	@""
	.align	4
.nv.shared._Z11test_kernelPiPs:
	.zero		17410


//--------------------- .nv.shared.reserved.0     --------------------------
	.section	.nv.shared.reserved.0,"aw",@nobits
	.weak		__nv_reservedSMEM_offset_0_alias
	.size		__nv_reservedSMEM_offset_0_alias, 0, 64
	.other		__nv_reservedSMEM_offset_0_alias,@"STO_CUDA_RESERVED_SHARED STV_DEFAULT"
__nv_reservedSMEM_offset_0_alias:
	.zero		0
	.zero		64


//--------------------- .nv.constant0._Z11test_kernelPiPs --------------------------
	.section	.nv.constant0._Z11test_kernelPiPs,"a",@progbits
	.sectionflags	@""
	.align	4
.nv.constant0._Z11test_kernelPiPs:
	.zero		912


//--------------------- SYMBOLS --------------------------

	.type		.nv.reservedSmem.offset0,@object
	.size		.nv.reservedSmem.offset0,0x4
	.type		.nv.reservedSmem.cap,@object
	.size		.nv.reservedSmem.cap,0x4
	.type		vprintf,@function
